	.target	sm_90a

	.elftype	@"ET_EXEC"


//--------------------- .note.nv.tkinfo           --------------------------
	.section	.note.nv.tkinfo,"",@"SHT_NOTE"
	.sectionflags	@"SHF_NOTE_NV_TKINFO"
	.tkinfo
        /*0018*/ 	.word	0x00000002
        /*0030*/ 	.string	""
        /*0030*/ 	.string	"ptxas"
        /*0030*/ 	.string	"Cuda compilation tools, release 13.0, V13.0.88"
        /*0030*/ 	.string	"Build cuda_13.0.r13.0/compiler.36424714_0"
        /*0030*/ 	.string	"-arch sm_90a -m 64 "



//--------------------- .note.nv.cuinfo           --------------------------
	.section	.note.nv.cuinfo,"",@"SHT_NOTE"
	.sectionflags	@"SHF_NOTE_NV_CUINFO"
        /*0018*/ 	.short	0x0002
        /*001a*/ 	.short	0x005a
        /*001c*/ 	.short	0x0082
	.zero		2


//--------------------- .nv.info                  --------------------------
	.section	.nv.info,"",@"SHT_CUDA_INFO"
	.align	4


	//----- nvinfo : EIATTR_REGCOUNT
	.align		4
        /*0000*/ 	.byte	0x04, 0x2f
        /*0002*/ 	.short	(.L_12 - .L_11)
	.align		4
.L_11:
        /*0004*/ 	.word	index@(_ZN7cutlass13device_kernelINS_4conv6kernel13ConvUniversalINS1_16ConvProblemShapeILNS1_8OperatorE1ELi3EEENS1_10collective14CollectiveConvINS1_46MainloopSm90TmaGmmaWarpSpecializedImplicitGemmILS5_1ELi4ELi3EN4cute5tupleIJNSA_1CILi2EEENSC_ILi1EEESE_EEENS1_36KernelImplicitTmaWarpSpecializedSm90ELi1EEENSB_IJNSC_ILi256EEENSC_ILi128EEENSB_IJNSC_ILi64EEEEEEEEENS_10bfloat16_tESN_NSA_8TiledMMAINSA_8MMA_AtomIJNSA_4SM904GMMA28MMA_64x128x16_F32BF16BF16_SSILNSR_5MajorE0ELST_1ELNSR_7ScaleInE1ELSU_1EEEEEENSA_6LayoutINSB_IJSE_SE_SE_EEENSB_IJNSC_ILi0EEESZ_SZ_EEEEENSB_IJNSA_10UnderscoreES12_S12_EEEEENS7_6detail26Sm90ImplicitGemmTileTraitsINSA_20SM90_TMA_LOAD_IM2COLENSA_14ComposedLayoutINSA_7SwizzleILi3ELi4ELi3EEENSA_18smem_ptr_flag_bitsILi16EEENSX_INSB_IJNSB_IJNSC_ILi8EEENSC_ILi32EEEEEENSB_IJSK_SE_EEENSB_IJSE_NSC_ILi4EEEEEEEEENSB_IJNSB_IJSK_NSC_ILi512EEEEEENSB_IJSE_SZ_EEENSB_IJSZ_NSC_ILi16384EEEEEEEEEEEEEvEENS16_INSA_23SM90_TMA_LOAD_MULTICASTENS18_IS1A_S1C_NSX_INSB_IJNSB_IJSK_SD_EEENSB_IJS1D_S1D_EEES1I_EEENSB_IJNSB_IJSE_NSC_ILi4096EEEEEES1L_NSB_IJSZ_NSC_ILi8192EEEEEEEEEEEEEvEEEENS_8epilogue10collective6detail29Sm90TmaWarpSpecializedAdapterINS27_15DefaultEpilogueISN_NSB_IJNSB_IJllllEEESE_SZ_EEES2C_NS26_6thread17LinearCombinationISN_Li1EffLNS2D_9ScaleType4KindE0ELNS_15FloatRoundStyleE2ESN_EENS_4gemm15EpilogueDefaultEEEEEvvEEEEvNT_6ParamsE)
        /*0008*/ 	.word	0x000000ff


	//----- nvinfo : EIATTR_FRAME_SIZE
	.align		4
.L_12:
        /*000c*/ 	.byte	0x04, 0x11
        /*000e*/ 	.short	(.L_14 - .L_13)
	.align		4
.L_13:
        /*0010*/ 	.word	index@(_ZN7cutlass13device_kernelINS_4conv6kernel13ConvUniversalINS1_16ConvProblemShapeILNS1_8OperatorE1ELi3EEENS1_10collective14CollectiveConvINS1_46MainloopSm90TmaGmmaWarpSpecializedImplicitGemmILS5_1ELi4ELi3EN4cute5tupleIJNSA_1CILi2EEENSC_ILi1EEESE_EEENS1_36KernelImplicitTmaWarpSpecializedSm90ELi1EEENSB_IJNSC_ILi256EEENSC_ILi128EEENSB_IJNSC_ILi64EEEEEEEEENS_10bfloat16_tESN_NSA_8TiledMMAINSA_8MMA_AtomIJNSA_4SM904GMMA28MMA_64x128x16_F32BF16BF16_SSILNSR_5MajorE0ELST_1ELNSR_7ScaleInE1ELSU_1EEEEEENSA_6LayoutINSB_IJSE_SE_SE_EEENSB_IJNSC_ILi0EEESZ_SZ_EEEEENSB_IJNSA_10UnderscoreES12_S12_EEEEENS7_6detail26Sm90ImplicitGemmTileTraitsINSA_20SM90_TMA_LOAD_IM2COLENSA_14ComposedLayoutINSA_7SwizzleILi3ELi4ELi3EEENSA_18smem_ptr_flag_bitsILi16EEENSX_INSB_IJNSB_IJNSC_ILi8EEENSC_ILi32EEEEEENSB_IJSK_SE_EEENSB_IJSE_NSC_ILi4EEEEEEEEENSB_IJNSB_IJSK_NSC_ILi512EEEEEENSB_IJSE_SZ_EEENSB_IJSZ_NSC_ILi16384EEEEEEEEEEEEEvEENS16_INSA_23SM90_TMA_LOAD_MULTICASTENS18_IS1A_S1C_NSX_INSB_IJNSB_IJSK_SD_EEENSB_IJS1D_S1D_EEES1I_EEENSB_IJNSB_IJSE_NSC_ILi4096EEEEEES1L_NSB_IJSZ_NSC_ILi8192EEEEEEEEEEEEEvEEEENS_8epilogue10collective6detail29Sm90TmaWarpSpecializedAdapterINS27_15DefaultEpilogueISN_NSB_IJNSB_IJllllEEESE_SZ_EEES2C_NS26_6thread17LinearCombinationISN_Li1EffLNS2D_9ScaleType4KindE0ELNS_15FloatRoundStyleE2ESN_EENS_4gemm15EpilogueDefaultEEEEEvvEEEEvNT_6ParamsE)
        /*0014*/ 	.word	0x000003f0


	//----- nvinfo : EIATTR_MIN_STACK_SIZE
	.align		4
.L_14:
        /*0018*/ 	.byte	0x04, 0x12
        /*001a*/ 	.short	(.L_16 - .L_15)
	.align		4
.L_15:
        /*001c*/ 	.word	index@(_ZN7cutlass13device_kernelINS_4conv6kernel13ConvUniversalINS1_16ConvProblemShapeILNS1_8OperatorE1ELi3EEENS1_10collective14CollectiveConvINS1_46MainloopSm90TmaGmmaWarpSpecializedImplicitGemmILS5_1ELi4ELi3EN4cute5tupleIJNSA_1CILi2EEENSC_ILi1EEESE_EEENS1_36KernelImplicitTmaWarpSpecializedSm90ELi1EEENSB_IJNSC_ILi256EEENSC_ILi128EEENSB_IJNSC_ILi64EEEEEEEEENS_10bfloat16_tESN_NSA_8TiledMMAINSA_8MMA_AtomIJNSA_4SM904GMMA28MMA_64x128x16_F32BF16BF16_SSILNSR_5MajorE0ELST_1ELNSR_7ScaleInE1ELSU_1EEEEEENSA_6LayoutINSB_IJSE_SE_SE_EEENSB_IJNSC_ILi0EEESZ_SZ_EEEEENSB_IJNSA_10UnderscoreES12_S12_EEEEENS7_6detail26Sm90ImplicitGemmTileTraitsINSA_20SM90_TMA_LOAD_IM2COLENSA_14ComposedLayoutINSA_7SwizzleILi3ELi4ELi3EEENSA_18smem_ptr_flag_bitsILi16EEENSX_INSB_IJNSB_IJNSC_ILi8EEENSC_ILi32EEEEEENSB_IJSK_SE_EEENSB_IJSE_NSC_ILi4EEEEEEEEENSB_IJNSB_IJSK_NSC_ILi512EEEEEENSB_IJSE_SZ_EEENSB_IJSZ_NSC_ILi16384EEEEEEEEEEEEEvEENS16_INSA_23SM90_TMA_LOAD_MULTICASTENS18_IS1A_S1C_NSX_INSB_IJNSB_IJSK_SD_EEENSB_IJS1D_S1D_EEES1I_EEENSB_IJNSB_IJSE_NSC_ILi4096EEEEEES1L_NSB_IJSZ_NSC_ILi8192EEEEEEEEEEEEEvEEEENS_8epilogue10collective6detail29Sm90TmaWarpSpecializedAdapterINS27_15DefaultEpilogueISN_NSB_IJNSB_IJllllEEESE_SZ_EEES2C_NS26_6thread17LinearCombinationISN_Li1EffLNS2D_9ScaleType4KindE0ELNS_15FloatRoundStyleE2ESN_EENS_4gemm15EpilogueDefaultEEEEEvvEEEEvNT_6ParamsE)
        /*0020*/ 	.word	0x000003f0
.L_16:


//--------------------- .nv.compat                --------------------------
	.section	.nv.compat,"",@"SHT_CUDA_COMPAT_INFO"
	.align	4
        /*0000*/ 	.byte	0x02, 0x09, 0x01, 0x00, 0x02, 0x02, 0x04, 0x00, 0x02, 0x05, 0x05, 0x00, 0x03, 0x07, 0x01, 0x01
        /*0010*/ 	.byte	0x02, 0x03, 0x01, 0x00, 0x02, 0x06, 0x01, 0x00, 0x04, 0x0b, 0x08, 0x00, 0x00, 0x00, 0x00, 0x00
        /*0020*/ 	.byte	0x00, 0x00, 0x00, 0x00


//--------------------- .nv.info._ZN7cutlass13device_kernelINS_4conv6kernel13ConvUniversalINS1_16ConvProblemShapeILNS1_8OperatorE1ELi3EEENS1_10collective14CollectiveConvINS1_46MainloopSm90TmaGmmaWarpSpecializedImplicitGemmILS5_1ELi4ELi3EN4cute5tupleIJNSA_1CILi2EEENSC_ILi1EEESE_EEENS1_36KernelImplicitTmaWarpSpecializedSm90ELi1EEENSB_IJNSC_ILi256EEENSC_ILi128EEENSB_IJNSC_ILi64EEEEEEEEENS_10bfloat16_tESN_NSA_8TiledMMAINSA_8MMA_AtomIJNSA_4SM904GMMA28MMA_64x128x16_F32BF16BF16_SSILNSR_5MajorE0ELST_1ELNSR_7ScaleInE1ELSU_1EEEEEENSA_6LayoutINSB_IJSE_SE_SE_EEENSB_IJNSC_ILi0EEESZ_SZ_EEEEENSB_IJNSA_10UnderscoreES12_S12_EEEEENS7_6detail26Sm90ImplicitGemmTileTraitsINSA_20SM90_TMA_LOAD_IM2COLENSA_14ComposedLayoutINSA_7SwizzleILi3ELi4ELi3EEENSA_18smem_ptr_flag_bitsILi16EEENSX_INSB_IJNSB_IJNSC_ILi8EEENSC_ILi32EEEEEENSB_IJSK_SE_EEENSB_IJSE_NSC_ILi4EEEEEEEEENSB_IJNSB_IJSK_NSC_ILi512EEEEEENSB_IJSE_SZ_EEENSB_IJSZ_NSC_ILi16384EEEEEEEEEEEEEvEENS16_INSA_23SM90_TMA_LOAD_MULTICASTENS18_IS1A_S1C_NSX_INSB_IJNSB_IJSK_SD_EEENSB_IJS1D_S1D_EEES1I_EEENSB_IJNSB_IJSE_NSC_ILi4096EEEEEES1L_NSB_IJSZ_NSC_ILi8192EEEEEEEEEEEEEvEEEENS_8epilogue10collective6detail29Sm90TmaWarpSpecializedAdapterINS27_15DefaultEpilogueISN_NSB_IJNSB_IJllllEEESE_SZ_EEES2C_NS26_6thread17LinearCombinationISN_Li1EffLNS2D_9ScaleType4KindE0ELNS_15FloatRoundStyleE2ESN_EENS_4gemm15EpilogueDefaultEEEEEvvEEEEvNT_6ParamsE --------------------------
	.section	.nv.info._ZN7cutlass13device_kernelINS_4conv6kernel13ConvUniversalINS1_16ConvProblemShapeILNS1_8OperatorE1ELi3EEENS1_10collective14CollectiveConvINS1_46MainloopSm90TmaGmmaWarpSpecializedImplicitGemmILS5_1ELi4ELi3EN4cute5tupleIJNSA_1CILi2EEENSC_ILi1EEESE_EEENS1_36KernelImplicitTmaWarpSpecializedSm90ELi1EEENSB_IJNSC_ILi256EEENSC_ILi128EEENSB_IJNSC_ILi64EEEEEEEEENS_10bfloat16_tESN_NSA_8TiledMMAINSA_8MMA_AtomIJNSA_4SM904GMMA28MMA_64x128x16_F32BF16BF16_SSILNSR_5MajorE0ELST_1ELNSR_7ScaleInE1ELSU_1EEEEEENSA_6LayoutINSB_IJSE_SE_SE_EEENSB_IJNSC_ILi0EEESZ_SZ_EEEEENSB_IJNSA_10UnderscoreES12_S12_EEEEENS7_6detail26Sm90ImplicitGemmTileTraitsINSA_20SM90_TMA_LOAD_IM2COLENSA_14ComposedLayoutINSA_7SwizzleILi3ELi4ELi3EEENSA_18smem_ptr_flag_bitsILi16EEENSX_INSB_IJNSB_IJNSC_ILi8EEENSC_ILi32EEEEEENSB_IJSK_SE_EEENSB_IJSE_NSC_ILi4EEEEEEEEENSB_IJNSB_IJSK_NSC_ILi512EEEEEENSB_IJSE_SZ_EEENSB_IJSZ_NSC_ILi16384EEEEEEEEEEEEEvEENS16_INSA_23SM90_TMA_LOAD_MULTICASTENS18_IS1A_S1C_NSX_INSB_IJNSB_IJSK_SD_EEENSB_IJS1D_S1D_EEES1I_EEENSB_IJNSB_IJSE_NSC_ILi4096EEEEEES1L_NSB_IJSZ_NSC_ILi8192EEEEEEEEEEEEEvEEEENS_8epilogue10collective6detail29Sm90TmaWarpSpecializedAdapterINS27_15DefaultEpilogueISN_NSB_IJNSB_IJllllEEESE_SZ_EEES2C_NS26_6thread17LinearCombinationISN_Li1EffLNS2D_9ScaleType4KindE0ELNS_15FloatRoundStyleE2ESN_EENS_4gemm15EpilogueDefaultEEEEEvvEEEEvNT_6ParamsE,"",@"SHT_CUDA_INFO"
	.sectionflags	@""
	.align	4


	//----- nvinfo : EIATTR_CUDA_API_VERSION
	.align		4
        /*0000*/ 	.byte	0x04, 0x37
        /*0002*/ 	.short	(.L_18 - .L_17)
.L_17:
        /*0004*/ 	.word	0x00000082


	//----- nvinfo : EIATTR_KPARAM_INFO
	.align		4
.L_18:
        /*0008*/ 	.byte	0x04, 0x17
        /*000a*/ 	.short	(.L_20 - .L_19)
.L_19:
        /*000c*/ 	.word	0x00000000
        /*0010*/ 	.short	0x0000
        /*0012*/ 	.short	0x0070
        /*0014*/ 	.byte	0x00, 0xf0, 0x01, 0x10


	//----- nvinfo : EIATTR_SPARSE_MMA_MASK
	.align		4
.L_20:
        /*0018*/ 	.byte	0x03, 0x50
        /*001a*/ 	.short	0x0000


	//----- nvinfo : EIATTR_MAXREG_COUNT
	.align		4
        /*001c*/ 	.byte	0x03, 0x1b
        /*001e*/ 	.short	0x00ff


	//----- nvinfo : EIATTR_NUM_BARRIERS
	.align		4
        /*0020*/ 	.byte	0x02, 0x4c
        /*0022*/ 	.byte	0x01
	.zero		1


	//----- nvinfo : EIATTR_ANNOTATIONS
	.align		4
        /*0024*/ 	.byte	0x04, 0x55
        /*0026*/ 	.short	(.L_22 - .L_21)


	//   ....[0]....
.L_21:
        /*0028*/ 	.word	0x00000001
        /*002c*/ 	.byte	0xd0, 0x0a, 0x00, 0x00, 0x01, 0x00, 0x00, 0x00, 0x10, 0x0b, 0x00, 0x00, 0x01, 0x00, 0x00, 0x00
        /* <DEDUP_REMOVED lines=372> */
        /*177c*/ 	.byte	0x00, 0x23, 0x01, 0x00, 0x01, 0x00, 0x00, 0x00, 0xe0, 0x25, 0x01, 0x00


	//----- nvinfo : EIATTR_MERCURY_ISA_VERSION
	.align		4
.L_22:
        /*1788*/ 	.byte	0x03, 0x5f
        /*178a*/ 	.short	0x0101


	//----- nvinfo : EIATTR_COOP_GROUP_MASK_REGIDS
	.align		4
        /*178c*/ 	.byte	0x04, 0x29
        /*178e*/ 	.short	(.L_24 - .L_23)


	//   ....[0]....
.L_23:
        /*1790*/ 	.word	0xffffffff


	//   ....[1]....
        /*1794*/ 	.word	0xffffffff


	//   ....[2]....
        /*1798*/ 	.word	0xffffffff


	//   ....[3]....
        /*179c*/ 	.word	0xffffffff


	//----- nvinfo : EIATTR_COOP_GROUP_INSTR_OFFSETS
	.align		4
.L_24:
        /*17a0*/ 	.byte	0x04, 0x28
        /*17a2*/ 	.short	(.L_26 - .L_25)


	//   ....[0]....
.L_25:
        /*17a4*/ 	.word	0x00000080


	//   ....[1]....
        /*17a8*/ 	.word	0x000000b0


	//   ....[2]....
        /*17ac*/ 	.word	0x000001b0


	//   ....[3]....
        /*17b0*/ 	.word	0x000006d0


	//----- nvinfo : EIATTR_MBARRIER_INSTR_OFFSETS
	.align		4
.L_26:
        /*17b4*/ 	.byte	0x04, 0x39
        /*17b6*/ 	.short	(.L_28 - .L_27)


	//   ....[0]....
.L_27:
        /*17b8*/ 	.word	0x000003c0
        /*17bc*/ 	.word	0x000000ff
        /*17c0*/ 	.word	0x00030000
        /*17c4*/ 	.short	0x0100
        /*17c6*/ 	.byte	0x0a
	.zero		1


	//   ....[1]....
        /*17c8*/ 	.word	0x000003d0
        /*17cc*/ 	.word	0x000000ff
        /*17d0*/ 	.word	0x00030020
        /*17d4*/ 	.short	0x0100
        /*17d6*/ 	.byte	0x0a
	.zero		1


	//   ....[2]....
        /*17d8*/ 	.word	0x000003e0
        /*17dc*/ 	.word	0x000000ff
        /*17e0*/ 	.word	0x00030008
        /*17e4*/ 	.short	0x0100
        /*17e6*/ 	.byte	0x0a
	.zero		1


	//   ....[3]....
        /*17e8*/ 	.word	0x000003f0
        /*17ec*/ 	.word	0x000000ff
        /*17f0*/ 	.word	0x00030028
        /*17f4*/ 	.short	0x0100
        /*17f6*/ 	.byte	0x0a
	.zero		1


	//   ....[4]....
        /*17f8*/ 	.word	0x00000400
        /*17fc*/ 	.word	0x000000ff
        /*1800*/ 	.word	0x00030010
        /*1804*/ 	.short	0x0100
        /*1806*/ 	.byte	0x0a
	.zero		1


	//   ....[5]....
        /*1808*/ 	.word	0x00000410
        /*180c*/ 	.word	0x000000ff
        /*1810*/ 	.word	0x00030030
        /*1814*/ 	.short	0x0100
        /*1816*/ 	.byte	0x0a
	.zero		1


	//   ....[6]....
        /*1818*/ 	.word	0x00000420
        /*181c*/ 	.word	0x000000ff
        /*1820*/ 	.word	0x00030018
        /*1824*/ 	.short	0x0100
        /*1826*/ 	.byte	0x0a
	.zero		1


	//   ....[7]....
        /*1828*/ 	.word	0x00000430
        /*182c*/ 	.word	0x000000ff
        /*1830*/ 	.word	0x00030038
        /*1834*/ 	.short	0x0100
        /*1836*/ 	.byte	0x0a
	.zero		1


	//   ....[8]....
        /*1838*/ 	.word	0x000015b0
        /*183c*/ 	.word	0x00000003
        /*1840*/ 	.word	0x00030000
        /*1844*/ 	.short	0x010a
        /*1846*/ 	.byte	0x3f
	.zero		1


	//   ....[9]....
        /*1848*/ 	.word	0x000039f0
        /*184c*/ 	.word	0x00000000
        /*1850*/ 	.word	0x00030000
        /*1854*/ 	.short	0x010a
        /*1856*/ 	.byte	0x3f
	.zero		1


	//   ....[10]....
        /*1858*/ 	.word	0x000062b0
        /*185c*/ 	.word	0x00000000
        /*1860*/ 	.word	0x00000000
        /*1864*/ 	.short	0x0101
        /*1866*/ 	.byte	0x3f
	.zero		1


	//   ....[11]....
        /*1868*/ 	.word	0x000064c0
        /*186c*/ 	.word	0x00000005
        /*1870*/ 	.word	0x00000000
        /*1874*/ 	.short	0x0101
        /*1876*/ 	.byte	0x3f
	.zero		1


	//   ....[12]....
        /*1878*/ 	.word	0x00016680
        /*187c*/ 	.word	0x0000000c
        /*1880*/ 	.word	0x00030020
        /*1884*/ 	.short	0x010a
        /*1886*/ 	.byte	0x3f
	.zero		1


	//   ....[13]....
        /*1888*/ 	.word	0x00016ef0
        /*188c*/ 	.word	0x00000003
        /*1890*/ 	.word	0x00000000
        /*1894*/ 	.short	0x010a
        /*1896*/ 	.byte	0x3f
	.zero		1


	//   ....[14]....
        /*1898*/ 	.word	0x00016fc0
        /*189c*/ 	.word	0x00000003
        /*18a0*/ 	.word	0x00000000
        /*18a4*/ 	.short	0x010a
        /*18a6*/ 	.byte	0x3f
	.zero		1


	//   ....[15]....
        /*18a8*/ 	.word	0x00017090
        /*18ac*/ 	.word	0x00000003
        /*18b0*/ 	.word	0x00000000
        /*18b4*/ 	.short	0x010a
        /*18b6*/ 	.byte	0x3f
	.zero		1


	//   ....[16]....
        /*18b8*/ 	.word	0x00017160
        /*18bc*/ 	.word	0x00000003
        /*18c0*/ 	.word	0x00000000
        /*18c4*/ 	.short	0x010a
        /*18c6*/ 	.byte	0x3f
	.zero		1


	//----- nvinfo : EIATTR_NUM_MBARRIERS
	.align		4
.L_28:
        /*18c8*/ 	.byte	0x03, 0x38
        /*18ca*/ 	.short	0x0008


	//----- nvinfo : EIATTR_EXIT_INSTR_OFFSETS
	.align		4
        /*18cc*/ 	.byte	0x04, 0x1c
        /*18ce*/ 	.short	(.L_30 - .L_29)


	//   ....[0]....
.L_29:
        /*18d0*/ 	.word	0x00000ac0


	//   ....[1]....
        /*18d4*/ 	.word	0x00006710


	//   ....[2]....
        /*18d8*/ 	.word	0x00011a80


	//   ....[3]....
        /*18dc*/ 	.word	0x00011ac0


	//   ....[4]....
        /*18e0*/ 	.word	0x00016410


	//   ....[5]....
        /*18e4*/ 	.word	0x00016450


	//   ....[6]....
        /*18e8*/ 	.word	0x00016470


	//   ....[7]....
        /*18ec*/ 	.word	0x00016dc0


	//   ....[8]....
        /*18f0*/ 	.word	0x00017190


	//----- nvinfo : EIATTR_MAX_THREADS
	.align		4
.L_30:
        /*18f4*/ 	.byte	0x04, 0x05
        /*18f6*/ 	.short	(.L_32 - .L_31)
.L_31:
        /*18f8*/ 	.word	0x00000100
        /*18fc*/ 	.word	0x00000001
        /*1900*/ 	.word	0x00000001


	//----- nvinfo : EIATTR_CRS_STACK_SIZE
	.align		4
.L_32:
        /*1904*/ 	.byte	0x04, 0x1e
        /*1906*/ 	.short	(.L_34 - .L_33)
.L_33:
        /*1908*/ 	.word	0x00000000


	//----- nvinfo : EIATTR_CBANK_PARAM_SIZE
	.align		4
.L_34:
        /*190c*/ 	.byte	0x03, 0x19
        /*190e*/ 	.short	0x0470


	//----- nvinfo : EIATTR_PARAM_CBANK
	.align		4
        /*1910*/ 	.byte	0x04, 0x0a
        /*1912*/ 	.short	(.L_36 - .L_35)
	.align		4
.L_35:
        /*1914*/ 	.word	index@(.nv.constant0._ZN7cutlass13device_kernelINS_4conv6kernel13ConvUniversalINS1_16ConvProblemShapeILNS1_8OperatorE1ELi3EEENS1_10collective14CollectiveConvINS1_46MainloopSm90TmaGmmaWarpSpecializedImplicitGemmILS5_1ELi4ELi3EN4cute5tupleIJNSA_1CILi2EEENSC_ILi1EEESE_EEENS1_36KernelImplicitTmaWarpSpecializedSm90ELi1EEENSB_IJNSC_ILi256EEENSC_ILi128EEENSB_IJNSC_ILi64EEEEEEEEENS_10bfloat16_tESN_NSA_8TiledMMAINSA_8MMA_AtomIJNSA_4SM904GMMA28MMA_64x128x16_F32BF16BF16_SSILNSR_5MajorE0ELST_1ELNSR_7ScaleInE1ELSU_1EEEEEENSA_6LayoutINSB_IJSE_SE_SE_EEENSB_IJNSC_ILi0EEESZ_SZ_EEEEENSB_IJNSA_10UnderscoreES12_S12_EEEEENS7_6detail26Sm90ImplicitGemmTileTraitsINSA_20SM90_TMA_LOAD_IM2COLENSA_14ComposedLayoutINSA_7SwizzleILi3ELi4ELi3EEENSA_18smem_ptr_flag_bitsILi16EEENSX_INSB_IJNSB_IJNSC_ILi8EEENSC_ILi32EEEEEENSB_IJSK_SE_EEENSB_IJSE_NSC_ILi4EEEEEEEEENSB_IJNSB_IJSK_NSC_ILi512EEEEEENSB_IJSE_SZ_EEENSB_IJSZ_NSC_ILi16384EEEEEEEEEEEEEvEENS16_INSA_23SM90_TMA_LOAD_MULTICASTENS18_IS1A_S1C_NSX_INSB_IJNSB_IJSK_SD_EEENSB_IJS1D_S1D_EEES1I_EEENSB_IJNSB_IJSE_NSC_ILi4096EEEEEES1L_NSB_IJSZ_NSC_ILi8192EEEEEEEEEEEEEvEEEENS_8epilogue10collective6detail29Sm90TmaWarpSpecializedAdapterINS27_15DefaultEpilogueISN_NSB_IJNSB_IJllllEEESE_SZ_EEES2C_NS26_6thread17LinearCombinationISN_Li1EffLNS2D_9ScaleType4KindE0ELNS_15FloatRoundStyleE2ESN_EENS_4gemm15EpilogueDefaultEEEEEvvEEEEvNT_6ParamsE)
        /*1918*/ 	.short	0x0210
        /*191a*/ 	.short	0x0470


	//----- nvinfo : EIATTR_SW_WAR
	.align		4
.L_36:
        /*191c*/ 	.byte	0x04, 0x36
        /*191e*/ 	.short	(.L_38 - .L_37)
.L_37:
        /*1920*/ 	.word	0x00000008
.L_38:


//--------------------- .nv.callgraph             --------------------------
	.section	.nv.callgraph,"",@"SHT_CUDA_CALLGRAPH"
	.align	4
	.sectionentsize	8
	.align		4
        /*0000*/ 	.word	0x00000000
	.align		4
        /*0004*/ 	.word	0xffffffff
	.align		4
        /*0008*/ 	.word	0x00000000
	.align		4
        /*000c*/ 	.word	0xfffffffe
	.align		4
        /*0010*/ 	.word	0x00000000
	.align		4
        /*0014*/ 	.word	0xfffffffd
	.align		4
        /*0018*/ 	.word	0x00000000
	.align		4
        /*001c*/ 	.word	0xfffffffc


//--------------------- .nv.constant4             --------------------------
	.section	.nv.constant4,"a",@progbits
	.align	8
	.align		8
.nv.constant4:
        /*0000*/ 	.dword	_ZN39_INTERNAL_ae50a919_4_k_cu_50818efa_29724cuda3std3__45__cpo5beginE
	.align		8
        /*0008*/ 	.dword	_ZN39_INTERNAL_ae50a919_4_k_cu_50818efa_29724cuda3std3__45__cpo3endE
	.align		8
        /*0010*/ 	.dword	_ZN39_INTERNAL_ae50a919_4_k_cu_50818efa_29724cuda3std3__45__cpo6cbeginE
	.align		8
        /*0018*/ 	.dword	_ZN39_INTERNAL_ae50a919_4_k_cu_50818efa_29724cuda3std3__45__cpo4cendE
	.align		8
        /*0020*/ 	.dword	_ZN39_INTERNAL_ae50a919_4_k_cu_50818efa_29724cuda3std3__441_GLOBAL__N__ae50a919_4_k_cu_50818efa_29726ignoreE
	.align		8
        /*0028*/ 	.dword	_ZN39_INTERNAL_ae50a919_4_k_cu_50818efa_29724cuda3std3__419piecewise_constructE
	.align		8
        /*0030*/ 	.dword	_ZN39_INTERNAL_ae50a919_4_k_cu_50818efa_29724cuda3std3__48in_placeE
	.align		8
        /*0038*/ 	.dword	_ZN39_INTERNAL_ae50a919_4_k_cu_50818efa_29724cuda3std6ranges3__45__cpo4swapE
	.align		8
        /*0040*/ 	.dword	_ZN39_INTERNAL_ae50a919_4_k_cu_50818efa_29724cuda3std6ranges3__45__cpo9iter_moveE
	.align		8
        /*0048*/ 	.dword	_ZN39_INTERNAL_ae50a919_4_k_cu_50818efa_29724cute7productE
	.align		8
        /*0050*/ 	.dword	_ZN39_INTERNAL_ae50a919_4_k_cu_50818efa_29724cute1_E


//--------------------- .text._ZN7cutlass13device_kernelINS_4conv6kernel13ConvUniversalINS1_16ConvProblemShapeILNS1_8OperatorE1ELi3EEENS1_10collective14CollectiveConvINS1_46MainloopSm90TmaGmmaWarpSpecializedImplicitGemmILS5_1ELi4ELi3EN4cute5tupleIJNSA_1CILi2EEENSC_ILi1EEESE_EEENS1_36KernelImplicitTmaWarpSpecializedSm90ELi1EEENSB_IJNSC_ILi256EEENSC_ILi128EEENSB_IJNSC_ILi64EEEEEEEEENS_10bfloat16_tESN_NSA_8TiledMMAINSA_8MMA_AtomIJNSA_4SM904GMMA28MMA_64x128x16_F32BF16BF16_SSILNSR_5MajorE0ELST_1ELNSR_7ScaleInE1ELSU_1EEEEEENSA_6LayoutINSB_IJSE_SE_SE_EEENSB_IJNSC_ILi0EEESZ_SZ_EEEEENSB_IJNSA_10UnderscoreES12_S12_EEEEENS7_6detail26Sm90ImplicitGemmTileTraitsINSA_20SM90_TMA_LOAD_IM2COLENSA_14ComposedLayoutINSA_7SwizzleILi3ELi4ELi3EEENSA_18smem_ptr_flag_bitsILi16EEENSX_INSB_IJNSB_IJNSC_ILi8EEENSC_ILi32EEEEEENSB_IJSK_SE_EEENSB_IJSE_NSC_ILi4EEEEEEEEENSB_IJNSB_IJSK_NSC_ILi512EEEEEENSB_IJSE_SZ_EEENSB_IJSZ_NSC_ILi16384EEEEEEEEEEEEEvEENS16_INSA_23SM90_TMA_LOAD_MULTICASTENS18_IS1A_S1C_NSX_INSB_IJNSB_IJSK_SD_EEENSB_IJS1D_S1D_EEES1I_EEENSB_IJNSB_IJSE_NSC_ILi4096EEEEEES1L_NSB_IJSZ_NSC_ILi8192EEEEEEEEEEEEEvEEEENS_8epilogue10collective6detail29Sm90TmaWarpSpecializedAdapterINS27_15DefaultEpilogueISN_NSB_IJNSB_IJllllEEESE_SZ_EEES2C_NS26_6thread17LinearCombinationISN_Li1EffLNS2D_9ScaleType4KindE0ELNS_15FloatRoundStyleE2ESN_EENS_4gemm15EpilogueDefaultEEEEEvvEEEEvNT_6ParamsE --------------------------
	.section	.text._ZN7cutlass13device_kernelINS_4conv6kernel13ConvUniversalINS1_16ConvProblemShapeILNS1_8OperatorE1ELi3EEENS1_10collective14CollectiveConvINS1_46MainloopSm90TmaGmmaWarpSpecializedImplicitGemmILS5_1ELi4ELi3EN4cute5tupleIJNSA_1CILi2EEENSC_ILi1EEESE_EEENS1_36KernelImplicitTmaWarpSpecializedSm90ELi1EEENSB_IJNSC_ILi256EEENSC_ILi128EEENSB_IJNSC_ILi64EEEEEEEEENS_10bfloat16_tESN_NSA_8TiledMMAINSA_8MMA_AtomIJNSA_4SM904GMMA28MMA_64x128x16_F32BF16BF16_SSILNSR_5MajorE0ELST_1ELNSR_7ScaleInE1ELSU_1EEEEEENSA_6LayoutINSB_IJSE_SE_SE_EEENSB_IJNSC_ILi0EEESZ_SZ_EEEEENSB_IJNSA_10UnderscoreES12_S12_EEEEENS7_6detail26Sm90ImplicitGemmTileTraitsINSA_20SM90_TMA_LOAD_IM2COLENSA_14ComposedLayoutINSA_7SwizzleILi3ELi4ELi3EEENSA_18smem_ptr_flag_bitsILi16EEENSX_INSB_IJNSB_IJNSC_ILi8EEENSC_ILi32EEEEEENSB_IJSK_SE_EEENSB_IJSE_NSC_ILi4EEEEEEEEENSB_IJNSB_IJSK_NSC_ILi512EEEEEENSB_IJSE_SZ_EEENSB_IJSZ_NSC_ILi16384EEEEEEEEEEEEEvEENS16_INSA_23SM90_TMA_LOAD_MULTICASTENS18_IS1A_S1C_NSX_INSB_IJNSB_IJSK_SD_EEENSB_IJS1D_S1D_EEES1I_EEENSB_IJNSB_IJSE_NSC_ILi4096EEEEEES1L_NSB_IJSZ_NSC_ILi8192EEEEEEEEEEEEEvEEEENS_8epilogue10collective6detail29Sm90TmaWarpSpecializedAdapterINS27_15DefaultEpilogueISN_NSB_IJNSB_IJllllEEESE_SZ_EEES2C_NS26_6thread17LinearCombinationISN_Li1EffLNS2D_9ScaleType4KindE0ELNS_15FloatRoundStyleE2ESN_EENS_4gemm15EpilogueDefaultEEEEEvvEEEEvNT_6ParamsE,"ax",@progbits
	.align	128
.text._ZN7cutlass13device_kernelINS_4conv6kernel13ConvUniversalINS1_16ConvProblemShapeILNS1_8OperatorE1ELi3EEENS1_10collective14CollectiveConvINS1_46MainloopSm90TmaGmmaWarpSpecializedImplicitGemmILS5_1ELi4ELi3EN4cute5tupleIJNSA_1CILi2EEENSC_ILi1EEESE_EEENS1_36KernelImplicitTmaWarpSpecializedSm90ELi1EEENSB_IJNSC_ILi256EEENSC_ILi128EEENSB_IJNSC_ILi64EEEEEEEEENS_10bfloat16_tESN_NSA_8TiledMMAINSA_8MMA_AtomIJNSA_4SM904GMMA28MMA_64x128x16_F32BF16BF16_SSILNSR_5MajorE0ELST_1ELNSR_7ScaleInE1ELSU_1EEEEEENSA_6LayoutINSB_IJSE_SE_SE_EEENSB_IJNSC_ILi0EEESZ_SZ_EEEEENSB_IJNSA_10UnderscoreES12_S12_EEEEENS7_6detail26Sm90ImplicitGemmTileTraitsINSA_20SM90_TMA_LOAD_IM2COLENSA_14ComposedLayoutINSA_7SwizzleILi3ELi4ELi3EEENSA_18smem_ptr_flag_bitsILi16EEENSX_INSB_IJNSB_IJNSC_ILi8EEENSC_ILi32EEEEEENSB_IJSK_SE_EEENSB_IJSE_NSC_ILi4EEEEEEEEENSB_IJNSB_IJSK_NSC_ILi512EEEEEENSB_IJSE_SZ_EEENSB_IJSZ_NSC_ILi16384EEEEEEEEEEEEEvEENS16_INSA_23SM90_TMA_LOAD_MULTICASTENS18_IS1A_S1C_NSX_INSB_IJNSB_IJSK_SD_EEENSB_IJS1D_S1D_EEES1I_EEENSB_IJNSB_IJSE_NSC_ILi4096EEEEEES1L_NSB_IJSZ_NSC_ILi8192EEEEEEEEEEEEEvEEEENS_8epilogue10collective6detail29Sm90TmaWarpSpecializedAdapterINS27_15DefaultEpilogueISN_NSB_IJNSB_IJllllEEESE_SZ_EEES2C_NS26_6thread17LinearCombinationISN_Li1EffLNS2D_9ScaleType4KindE0ELNS_15FloatRoundStyleE2ESN_EENS_4gemm15EpilogueDefaultEEEEEvvEEEEvNT_6ParamsE:
        .type           _ZN7cutlass13device_kernelINS_4conv6kernel13ConvUniversalINS1_16ConvProblemShapeILNS1_8OperatorE1ELi3EEENS1_10collective14CollectiveConvINS1_46MainloopSm90TmaGmmaWarpSpecializedImplicitGemmILS5_1ELi4ELi3EN4cute5tupleIJNSA_1CILi2EEENSC_ILi1EEESE_EEENS1_36KernelImplicitTmaWarpSpecializedSm90ELi1EEENSB_IJNSC_ILi256EEENSC_ILi128EEENSB_IJNSC_ILi64EEEEEEEEENS_10bfloat16_tESN_NSA_8TiledMMAINSA_8MMA_AtomIJNSA_4SM904GMMA28MMA_64x128x16_F32BF16BF16_SSILNSR_5MajorE0ELST_1ELNSR_7ScaleInE1ELSU_1EEEEEENSA_6LayoutINSB_IJSE_SE_SE_EEENSB_IJNSC_ILi0EEESZ_SZ_EEEEENSB_IJNSA_10UnderscoreES12_S12_EEEEENS7_6detail26Sm90ImplicitGemmTileTraitsINSA_20SM90_TMA_LOAD_IM2COLENSA_14ComposedLayoutINSA_7SwizzleILi3ELi4ELi3EEENSA_18smem_ptr_flag_bitsILi16EEENSX_INSB_IJNSB_IJNSC_ILi8EEENSC_ILi32EEEEEENSB_IJSK_SE_EEENSB_IJSE_NSC_ILi4EEEEEEEEENSB_IJNSB_IJSK_NSC_ILi512EEEEEENSB_IJSE_SZ_EEENSB_IJSZ_NSC_ILi16384EEEEEEEEEEEEEvEENS16_INSA_23SM90_TMA_LOAD_MULTICASTENS18_IS1A_S1C_NSX_INSB_IJNSB_IJSK_SD_EEENSB_IJS1D_S1D_EEES1I_EEENSB_IJNSB_IJSE_NSC_ILi4096EEEEEES1L_NSB_IJSZ_NSC_ILi8192EEEEEEEEEEEEEvEEEENS_8epilogue10collective6detail29Sm90TmaWarpSpecializedAdapterINS27_15DefaultEpilogueISN_NSB_IJNSB_IJllllEEESE_SZ_EEES2C_NS26_6thread17LinearCombinationISN_Li1EffLNS2D_9ScaleType4KindE0ELNS_15FloatRoundStyleE2ESN_EENS_4gemm15EpilogueDefaultEEEEEvvEEEEvNT_6ParamsE,@function
        .size           _ZN7cutlass13device_kernelINS_4conv6kernel13ConvUniversalINS1_16ConvProblemShapeILNS1_8OperatorE1ELi3EEENS1_10collective14CollectiveConvINS1_46MainloopSm90TmaGmmaWarpSpecializedImplicitGemmILS5_1ELi4ELi3EN4cute5tupleIJNSA_1CILi2EEENSC_ILi1EEESE_EEENS1_36KernelImplicitTmaWarpSpecializedSm90ELi1EEENSB_IJNSC_ILi256EEENSC_ILi128EEENSB_IJNSC_ILi64EEEEEEEEENS_10bfloat16_tESN_NSA_8TiledMMAINSA_8MMA_AtomIJNSA_4SM904GMMA28MMA_64x128x16_F32BF16BF16_SSILNSR_5MajorE0ELST_1ELNSR_7ScaleInE1ELSU_1EEEEEENSA_6LayoutINSB_IJSE_SE_SE_EEENSB_IJNSC_ILi0EEESZ_SZ_EEEEENSB_IJNSA_10UnderscoreES12_S12_EEEEENS7_6detail26Sm90ImplicitGemmTileTraitsINSA_20SM90_TMA_LOAD_IM2COLENSA_14ComposedLayoutINSA_7SwizzleILi3ELi4ELi3EEENSA_18smem_ptr_flag_bitsILi16EEENSX_INSB_IJNSB_IJNSC_ILi8EEENSC_ILi32EEEEEENSB_IJSK_SE_EEENSB_IJSE_NSC_ILi4EEEEEEEEENSB_IJNSB_IJSK_NSC_ILi512EEEEEENSB_IJSE_SZ_EEENSB_IJSZ_NSC_ILi16384EEEEEEEEEEEEEvEENS16_INSA_23SM90_TMA_LOAD_MULTICASTENS18_IS1A_S1C_NSX_INSB_IJNSB_IJSK_SD_EEENSB_IJS1D_S1D_EEES1I_EEENSB_IJNSB_IJSE_NSC_ILi4096EEEEEES1L_NSB_IJSZ_NSC_ILi8192EEEEEEEEEEEEEvEEEENS_8epilogue10collective6detail29Sm90TmaWarpSpecializedAdapterINS27_15DefaultEpilogueISN_NSB_IJNSB_IJllllEEESE_SZ_EEES2C_NS26_6thread17LinearCombinationISN_Li1EffLNS2D_9ScaleType4KindE0ELNS_15FloatRoundStyleE2ESN_EENS_4gemm15EpilogueDefaultEEEEEvvEEEEvNT_6ParamsE,(.L_x_539 - _ZN7cutlass13device_kernelINS_4conv6kernel13ConvUniversalINS1_16ConvProblemShapeILNS1_8OperatorE1ELi3EEENS1_10collective14CollectiveConvINS1_46MainloopSm90TmaGmmaWarpSpecializedImplicitGemmILS5_1ELi4ELi3EN4cute5tupleIJNSA_1CILi2EEENSC_ILi1EEESE_EEENS1_36KernelImplicitTmaWarpSpecializedSm90ELi1EEENSB_IJNSC_ILi256EEENSC_ILi128EEENSB_IJNSC_ILi64EEEEEEEEENS_10bfloat16_tESN_NSA_8TiledMMAINSA_8MMA_AtomIJNSA_4SM904GMMA28MMA_64x128x16_F32BF16BF16_SSILNSR_5MajorE0ELST_1ELNSR_7ScaleInE1ELSU_1EEEEEENSA_6LayoutINSB_IJSE_SE_SE_EEENSB_IJNSC_ILi0EEESZ_SZ_EEEEENSB_IJNSA_10UnderscoreES12_S12_EEEEENS7_6detail26Sm90ImplicitGemmTileTraitsINSA_20SM90_TMA_LOAD_IM2COLENSA_14ComposedLayoutINSA_7SwizzleILi3ELi4ELi3EEENSA_18smem_ptr_flag_bitsILi16EEENSX_INSB_IJNSB_IJNSC_ILi8EEENSC_ILi32EEEEEENSB_IJSK_SE_EEENSB_IJSE_NSC_ILi4EEEEEEEEENSB_IJNSB_IJSK_NSC_ILi512EEEEEENSB_IJSE_SZ_EEENSB_IJSZ_NSC_ILi16384EEEEEEEEEEEEEvEENS16_INSA_23SM90_TMA_LOAD_MULTICASTENS18_IS1A_S1C_NSX_INSB_IJNSB_IJSK_SD_EEENSB_IJS1D_S1D_EEES1I_EEENSB_IJNSB_IJSE_NSC_ILi4096EEEEEES1L_NSB_IJSZ_NSC_ILi8192EEEEEEEEEEEEEvEEEENS_8epilogue10collective6detail29Sm90TmaWarpSpecializedAdapterINS27_15DefaultEpilogueISN_NSB_IJNSB_IJllllEEESE_SZ_EEES2C_NS26_6thread17LinearCombinationISN_Li1EffLNS2D_9ScaleType4KindE0ELNS_15FloatRoundStyleE2ESN_EENS_4gemm15EpilogueDefaultEEEEEvvEEEEvNT_6ParamsE)
        .other          _ZN7cutlass13device_kernelINS_4conv6kernel13ConvUniversalINS1_16ConvProblemShapeILNS1_8OperatorE1ELi3EEENS1_10collective14CollectiveConvINS1_46MainloopSm90TmaGmmaWarpSpecializedImplicitGemmILS5_1ELi4ELi3EN4cute5tupleIJNSA_1CILi2EEENSC_ILi1EEESE_EEENS1_36KernelImplicitTmaWarpSpecializedSm90ELi1EEENSB_IJNSC_ILi256EEENSC_ILi128EEENSB_IJNSC_ILi64EEEEEEEEENS_10bfloat16_tESN_NSA_8TiledMMAINSA_8MMA_AtomIJNSA_4SM904GMMA28MMA_64x128x16_F32BF16BF16_SSILNSR_5MajorE0ELST_1ELNSR_7ScaleInE1ELSU_1EEEEEENSA_6LayoutINSB_IJSE_SE_SE_EEENSB_IJNSC_ILi0EEESZ_SZ_EEEEENSB_IJNSA_10UnderscoreES12_S12_EEEEENS7_6detail26Sm90ImplicitGemmTileTraitsINSA_20SM90_TMA_LOAD_IM2COLENSA_14ComposedLayoutINSA_7SwizzleILi3ELi4ELi3EEENSA_18smem_ptr_flag_bitsILi16EEENSX_INSB_IJNSB_IJNSC_ILi8EEENSC_ILi32EEEEEENSB_IJSK_SE_EEENSB_IJSE_NSC_ILi4EEEEEEEEENSB_IJNSB_IJSK_NSC_ILi512EEEEEENSB_IJSE_SZ_EEENSB_IJSZ_NSC_ILi16384EEEEEEEEEEEEEvEENS16_INSA_23SM90_TMA_LOAD_MULTICASTENS18_IS1A_S1C_NSX_INSB_IJNSB_IJSK_SD_EEENSB_IJS1D_S1D_EEES1I_EEENSB_IJNSB_IJSE_NSC_ILi4096EEEEEES1L_NSB_IJSZ_NSC_ILi8192EEEEEEEEEEEEEvEEEENS_8epilogue10collective6detail29Sm90TmaWarpSpecializedAdapterINS27_15DefaultEpilogueISN_NSB_IJNSB_IJllllEEESE_SZ_EEES2C_NS26_6thread17LinearCombinationISN_Li1EffLNS2D_9ScaleType4KindE0ELNS_15FloatRoundStyleE2ESN_EENS_4gemm15EpilogueDefaultEEEEEvvEEEEvNT_6ParamsE,@"STO_CUDA_ENTRY STV_DEFAULT"
_ZN7cutlass13device_kernelINS_4conv6kernel13ConvUniversalINS1_16ConvProblemShapeILNS1_8OperatorE1ELi3EEENS1_10collective14CollectiveConvINS1_46MainloopSm90TmaGmmaWarpSpecializedImplicitGemmILS5_1ELi4ELi3EN4cute5tupleIJNSA_1CILi2EEENSC_ILi1EEESE_EEENS1_36KernelImplicitTmaWarpSpecializedSm90ELi1EEENSB_IJNSC_ILi256EEENSC_ILi128EEENSB_IJNSC_ILi64EEEEEEEEENS_10bfloat16_tESN_NSA_8TiledMMAINSA_8MMA_AtomIJNSA_4SM904GMMA28MMA_64x128x16_F32BF16BF16_SSILNSR_5MajorE0ELST_1ELNSR_7ScaleInE1ELSU_1EEEEEENSA_6LayoutINSB_IJSE_SE_SE_EEENSB_IJNSC_ILi0EEESZ_SZ_EEEEENSB_IJNSA_10UnderscoreES12_S12_EEEEENS7_6detail26Sm90ImplicitGemmTileTraitsINSA_20SM90_TMA_LOAD_IM2COLENSA_14ComposedLayoutINSA_7SwizzleILi3ELi4ELi3EEENSA_18smem_ptr_flag_bitsILi16EEENSX_INSB_IJNSB_IJNSC_ILi8EEENSC_ILi32EEEEEENSB_IJSK_SE_EEENSB_IJSE_NSC_ILi4EEEEEEEEENSB_IJNSB_IJSK_NSC_ILi512EEEEEENSB_IJSE_SZ_EEENSB_IJSZ_NSC_ILi16384EEEEEEEEEEEEEvEENS16_INSA_23SM90_TMA_LOAD_MULTICASTENS18_IS1A_S1C_NSX_INSB_IJNSB_IJSK_SD_EEENSB_IJS1D_S1D_EEES1I_EEENSB_IJNSB_IJSE_NSC_ILi4096EEEEEES1L_NSB_IJSZ_NSC_ILi8192EEEEEEEEEEEEEvEEEENS_8epilogue10collective6detail29Sm90TmaWarpSpecializedAdapterINS27_15DefaultEpilogueISN_NSB_IJNSB_IJllllEEESE_SZ_EEES2C_NS26_6thread17LinearCombinationISN_Li1EffLNS2D_9ScaleType4KindE0ELNS_15FloatRoundStyleE2ESN_EENS_4gemm15EpilogueDefaultEEEEEvvEEEEvNT_6ParamsE:
[----:B------:R-:W0:Y:S01]  /*0000*/  LDC R1, c[0x0][0x28] ;  /* 0x00000a00ff017b82 */ /* 0x000e220000000800 */
[----:B------:R-:W1:Y:S01]  /*0010*/  S2R R6, SR_TID.X ;  /* 0x0000000000067919 */ /* 0x000e620000002100 */
[----:B------:R-:W-:Y:S01]  /*0020*/  ELECT P0, URZ, PT ;  /* 0x00000000003f782f */ /* 0x000fe20003800000 */
[----:B------:R-:W-:Y:S01]  /*0030*/  BSSY B0, `(.L_x_0) ;  /* 0x0000017000007945 */ /* 0x000fe20003800000 */
[----:B0-----:R-:W-:Y:S01]  /*0040*/  VIADD R1, R1, 0xfffffc10 ;  /* 0xfffffc1001017836 */ /* 0x001fe20000000000 */
[----:B------:R-:W0:Y:S01]  /*0050*/  S2R R7, SR_CTAID.X ;  /* 0x0000000000077919 */ /* 0x000e220000002500 */
[--C-:B-1----:R-:W-:Y:S02]  /*0060*/  SHF.R.U32.HI R0, RZ, 0x5, R6.reuse ;  /* 0x00000005ff007819 */ /* 0x102fe40000011606 */
[----:B------:R-:W-:-:S03]  /*0070*/  SHF.R.S32.HI R3, RZ, 0x1f, R6 ;  /* 0x0000001fff037819 */ /* 0x000fc60000011406 */
[----:B------:R-:W1:Y:S02]  /*0080*/  SHFL.IDX PT, R2, R0, RZ, 0x1f ;  /* 0x00001fff00027589 */ /* 0x000e6400000e0000 */
[----:B-1----:R-:W-:Y:S02]  /*0090*/  R2UR UR4, R2 ;  /* 0x00000000020472ca */ /* 0x002fe400000e0000 */
[----:B------:R-:W-:-:S06]  /*00a0*/  SHF.R.U32.HI R2, RZ, 0x7, R6 ;  /* 0x00000007ff027819 */ /* 0x000fcc0000011606 */
[----:B------:R-:W1:Y:S05]  /*00b0*/  SHFL.IDX PT, R2, R2, RZ, 0x1f ;  /* 0x00001fff02027589 */ /* 0x000e6a00000e0000 */
[----:B------:R-:W-:Y:S02]  /*00c0*/  USHF.R.S32.HI UR5, URZ, 0x1f, UR4 ;  /* 0x0000001f3f057899 */ /* 0x000fe40008011404 */
[----:B------:R-:W-:Y:S02]  /*00d0*/  ISETP.NE.OR P0, PT, RZ, UR4, !P0 ;  /* 0x00000004ff007c0c */ /* 0x000fe4000c705670 */
[----:B------:R-:W-:-:S04]  /*00e0*/  ULEA.HI UR5, UR5, UR4, URZ, 0x2 ;  /* 0x0000000405057291 */ /* 0x000fc8000f8f103f */
[----:B------:R-:W-:-:S04]  /*00f0*/  ULOP3.LUT UR5, UR5, 0xfffffffc, URZ, 0xc0, !UPT ;  /* 0xfffffffc05057892 */ /* 0x000fc8000f8ec03f */
[----:B------:R-:W-:-:S03]  /*0100*/  UIADD3 UR7, UR4, -UR5, URZ ;  /* 0x8000000504077290 */ /* 0x000fc6000fffe03f */
[----:B0-----:R-:W-:Y:S09]  /*0110*/  @P0 BRA `(.L_x_1) ;  /* 0x0000000000200947 */ /* 0x001ff20003800000 */
[----:B------:R-:W-:Y:S02]  /*0120*/  ULDC.64 UR4, c[0x0][0x198] ;  /* 0x0000660000047ab9 */ /* 0x000fe40000000a00 */
[----:B------:R-:W-:Y:S02]  /*0130*/  UIADD3 UR8, UP0, UR4, 0xf0, URZ ;  /* 0x000000f004087890 */ /* 0x000fe4000ff1e03f */
[----:B------:R-:W-:Y:S02]  /*0140*/  UIADD3 UR4, UP1, UR4, 0x270, URZ ;  /* 0x0000027004047890 */ /* 0x000fe4000ff3e03f */
[----:B------:R-:W-:Y:S02]  /*0150*/  UIADD3.X UR9, URZ, UR5, URZ, UP0, !UPT ;  /* 0x000000053f097290 */ /* 0x000fe400087fe43f */
[----:B------:R-:W-:-:S07]  /*0160*/  UIADD3.X UR5, URZ, UR5, URZ, UP1, !UPT ;  /* 0x000000053f057290 */ /* 0x000fce0008ffe43f */
[----:B------:R0:W-:Y:S02]  /*0170*/  UTMACCTL.PF [UR8] ;  /* 0x00000000080079b9 */ /* 0x0001e40008040000 */
[----:B------:R0:W-:Y:S02]  /*0180*/  UTMACCTL.PF [UR4] ;  /* 0x00000000040079b9 */ /* 0x0001e40008040000 */
[----:B0-----:R-:W-:Y:S01]  /*0190*/  NOP ;  /* 0x0000000000007918 */ /* 0x001fe20000000000 */
.L_x_1:
[----:B------:R-:W-:Y:S05]  /*01a0*/  BSYNC B0 ;  /* 0x0000000000007941 */ /* 0x000fea0003800000 */
.L_x_0:
[----:B------:R-:W0:Y:S01]  /*01b0*/  SHFL.IDX PT, R0, R0, RZ, 0x1f ;  /* 0x00001fff00007589 */ /* 0x000e2200000e0000 */
[----:B------:R-:W-:Y:S02]  /*01c0*/  LEA.HI R3, R3, R6, RZ, 0x7 ;  /* 0x0000000603037211 */ /* 0x000fe400078f38ff */
[----:B-1----:R-:W-:Y:S01]  /*01d0*/  R2UR UR12, R2 ;  /* 0x00000000020c72ca */ /* 0x002fe200000e0000 */
[----:B------:R-:W1:Y:S01]  /*01e0*/  S2R R8, SR_CTAID.Y ;  /* 0x0000000000087919 */ /* 0x000e620000002600 */
[----:B------:R-:W-:Y:S02]  /*01f0*/  LOP3.LUT R3, R3, 0xffffff80, RZ, 0xc0, !PT ;  /* 0xffffff8003037812 */ /* 0x000fe400078ec0ff */
[----:B------:R-:W-:-:S03]  /*0200*/  I2FP.F32.U32 R4, R7 ;  /* 0x0000000700047245 */ /* 0x000fc60000201000 */
[----:B------:R-:W-:-:S05]  /*0210*/  IMAD.IADD R9, R6, 0x1, -R3 ;  /* 0x0000000106097824 */ /* 0x000fca00078e0a03 */
[----:B------:R-:W-:Y:S01]  /*0220*/  SHF.R.S32.HI R2, RZ, 0x1f, R9 ;  /* 0x0000001fff027819 */ /* 0x000fe20000011409 */
[----:B------:R-:W-:Y:S02]  /*0230*/  ULOP3.LUT UP0, URZ, UR12, UR7, URZ, 0xfc, !UPT ;  /* 0x000000070c3f7292 */ /* 0x000fe4000f80fc3f */
[----:B------:R-:W-:Y:S01]  /*0240*/  UISETP.NE.AND UP1, UPT, UR12, 0x1, UPT ;  /* 0x000000010c00788c */ /* 0x000fe2000bf25270 */
[----:B------:R-:W-:Y:S01]  /*0250*/  LEA.HI R2, R2, R9, RZ, 0x3 ;  /* 0x0000000902027211 */ /* 0x000fe200078f18ff */
[----:B------:R-:W-:-:S03]  /*0260*/  USEL UR6, URZ, 0x1, UP0 ;  /* 0x000000013f067887 */ /* 0x000fc60008000000 */
[--C-:B------:R-:W-:Y:S01]  /*0270*/  SHF.R.S32.HI R3, RZ, 0x3, R2.reuse ;  /* 0x00000003ff037819 */ /* 0x100fe20000011402 */
[----:B------:R-:W-:Y:S01]  /*0280*/  USEL UR6, UR6, 0x2, UP1 ;  /* 0x0000000206067887 */ /* 0x000fe20008800000 */
[----:B0-----:R-:W-:Y:S02]  /*0290*/  ISETP.NE.AND P0, PT, R0, RZ, PT ;  /* 0x000000ff0000720c */ /* 0x001fe40003f05270 */
[----:B------:R-:W-:Y:S02]  /*02a0*/  SHF.R.S32.HI R2, RZ, 0x1f, R2 ;  /* 0x0000001fff027819 */ /* 0x000fe40000011402 */
[----:B------:R-:W-:Y:S02]  /*02b0*/  SHF.R.S32.HI R5, RZ, 0x1f, R0 ;  /* 0x0000001fff057819 */ /* 0x000fe40000011400 */
[----:B------:R-:W-:Y:S02]  /*02c0*/  LEA.HI R2, R2, R3, RZ, 0x2 ;  /* 0x0000000302027211 */ /* 0x000fe400078f10ff */
[----:B------:R-:W-:-:S05]  /*02d0*/  LEA.HI R5, R5, R0, RZ, 0x2 ;  /* 0x0000000005057211 */ /* 0x000fca00078f10ff */
[----:B-1----:R-:W-:Y:S05]  /*02e0*/  @P0 BRA `(.L_x_2) ;  /* 0x0000000000580947 */ /* 0x002fea0003800000 */
[----:B------:R-:W0:Y:S01]  /*02f0*/  S2UR UR10, SR_CgaCtaId ;  /* 0x00000000000a79c3 */ /* 0x000e220000008800 */
[----:B------:R-:W-:Y:S01]  /*0300*/  UMOV UR4, 0x400 ;  /* 0x0000040000047882 */ /* 0x000fe20000000000 */
[----:B------:R-:W-:Y:S01]  /*0310*/  UMOV UR5, 0x1 ;  /* 0x0000000100057882 */ /* 0x000fe20000000000 */
[----:B------:R-:W-:Y:S01]  /*0320*/  UMOV UR8, 0x2 ;  /* 0x0000000200087882 */ /* 0x000fe20000000000 */
[----:B------:R-:W-:Y:S01]  /*0330*/  ELECT P0, URZ, PT ;  /* 0x00000000003f782f */ /* 0x000fe20003800000 */
[----:B------:R-:W-:-:S04]  /*0340*/  UIADD3 UR8, -UR8, 0x100000, URZ ;  /* 0x0010000008087890 */ /* 0x000fc8000fffe13f */
[----:B------:R-:W-:Y:S02]  /*0350*/  USHF.L.U32 UR9, UR8, 0xb, URZ ;  /* 0x0000000b08097899 */ /* 0x000fe4000800063f */
[----:B------:R-:W-:Y:S02]  /*0360*/  USHF.L.U32 UR8, UR8, 0x1, URZ ;  /* 0x0000000108087899 */ /* 0x000fe4000800063f */
[----:B0-----:R-:W-:Y:S02]  /*0370*/  ULEA UR10, UR10, UR4, 0x18 ;  /* 0x000000040a0a7291 */ /* 0x001fe4000f8ec03f */
[----:B------:R-:W-:-:S04]  /*0380*/  UIADD3 UR4, -UR5, 0x100000, URZ ;  /* 0x0010000005047890 */ /* 0x000fc8000fffe13f */
[----:B------:R-:W-:Y:S02]  /*0390*/  USHF.L.U32 UR5, UR4, 0xb, URZ ;  /* 0x0000000b04057899 */ /* 0x000fe4000800063f */
[----:B------:R-:W-:Y:S01]  /*03a0*/  USHF.L.U32 UR4, UR4, 0x1, URZ ;  /* 0x0000000104047899 */ /* 0x000fe2000800063f */
[----:B------:R-:W0:Y:S11]  /*03b0*/  FENCE.VIEW.ASYNC.S ;  /* 0x00000000000073c6 */ /* 0x000e360000000000 */
[----:B0-----:R0:W1:Y:S01]  /*03c0*/  SYNCS.EXCH.64 URZ, [UR10+0x30000], UR4 ;  /* 0x030000040a3f75b2 */ /* 0x0010620008000100 */
[----:B------:R0:W2:Y:S01]  /*03d0*/  SYNCS.EXCH.64 URZ, [UR10+0x30020], UR8 ;  /* 0x030020080a3f75b2 */ /* 0x0000a20008000100 */
[----:B------:R0:W3:Y:S01]  /*03e0*/  SYNCS.EXCH.64 URZ, [UR10+0x30008], UR4 ;  /* 0x030008040a3f75b2 */ /* 0x0000e20008000100 */
[----:B------:R0:W4:Y:S01]  /*03f0*/  SYNCS.EXCH.64 URZ, [UR10+0x30028], UR8 ;  /* 0x030028080a3f75b2 */ /* 0x0001220008000100 */
[----:B------:R0:W0:Y:S01]  /*0400*/  SYNCS.EXCH.64 URZ, [UR10+0x30010], UR4 ;  /* 0x030010040a3f75b2 */ /* 0x0000220008000100 */
[----:B------:R0:W0:Y:S01]  /*0410*/  SYNCS.EXCH.64 URZ, [UR10+0x30030], UR8 ;  /* 0x030030080a3f75b2 */ /* 0x0000220008000100 */
[----:B------:R0:W0:Y:S01]  /*0420*/  SYNCS.EXCH.64 URZ, [UR10+0x30018], UR4 ;  /* 0x030018040a3f75b2 */ /* 0x0000220008000100 */
[----:B------:R0:W0:Y:S01]  /*0430*/  SYNCS.EXCH.64 URZ, [UR10+0x30038], UR8 ;  /* 0x030038080a3f75b2 */ /* 0x0000220008000100 */
[----:B------:R-:W-:Y:S01]  /*0440*/  NOP ;  /* 0x0000000000007918 */ /* 0x000fe20000000000 */
.L_x_2:
[----:B0-----:R-:W-:Y:S01]  /*0450*/  ULDC UR4, c[0x0][0x150] ;  /* 0x0000540000047ab9 */ /* 0x001fe20000000800 */
[----:B------:R-:W-:Y:S01]  /*0460*/  LOP3.LUT R2, R2, 0xfffffffc, RZ, 0xc0, !PT ;  /* 0xfffffffc02027812 */ /* 0x000fe200078ec0ff */
[----:B------:R-:W-:Y:S01]  /*0470*/  FMUL R4, R4, UR4 ;  /* 0x0000000404047c20 */ /* 0x000fe20008400000 */
[----:B------:R-:W-:Y:S01]  /*0480*/  LOP3.LUT R5, R5, 0x3ffffffc, RZ, 0xc0, !PT ;  /* 0x3ffffffc05057812 */ /* 0x000fe200078ec0ff */
[----:B------:R-:W-:Y:S01]  /*0490*/  ULDC UR4, c[0x0][0x154] ;  /* 0x0000550000047ab9 */ /* 0x000fe20000000800 */
[----:B------:R-:W-:Y:S01]  /*04a0*/  LOP3.LUT P0, RZ, R9, 0x7, RZ, 0xc0, !PT ;  /* 0x0000000709ff7812 */ /* 0x000fe2000780c0ff */
[----:B------:R-:W-:Y:S01]  /*04b0*/  IMAD.IADD R2, R3, 0x1, -R2 ;  /* 0x0000000103027824 */ /* 0x000fe200078e0a02 */
[----:B------:R-:W-:Y:S01]  /*04c0*/  NOP ;  /* 0x0000000000007918 */ /* 0x000fe20000000000 */
[----:B------:R-:W0:Y:S01]  /*04d0*/  F2I.U32.TRUNC.NTZ R4, R4 ;  /* 0x0000000400047305 */ /* 0x000e22000020f000 */
[----:B------:R-:W-:Y:S01]  /*04e0*/  IMAD.IADD R5, R0, 0x1, -R5 ;  /* 0x0000000100057824 */ /* 0x000fe200078e0a05 */
[----:B------:R-:W-:-:S03]  /*04f0*/  NOP ;  /* 0x0000000000007918 */ /* 0x000fc60000000000 */
[----:B------:R-:W-:Y:S01]  /*0500*/  IMAD R5, R5, 0x4, R2 ;  /* 0x0000000405057824 */ /* 0x000fe200078e0202 */
[----:B------:R-:W-:-:S04]  /*0510*/  I2FP.F32.U32 R2, R8 ;  /* 0x0000000800027245 */ /* 0x000fc80000201000 */
[C---:B------:R-:W-:Y:S01]  /*0520*/  LEA.HI R0, R5.reuse, R5, RZ, 0x1 ;  /* 0x0000000505007211 */ /* 0x040fe200078f08ff */
[----:B------:R-:W-:Y:S01]  /*0530*/  FMUL R2, R2, UR4 ;  /* 0x0000000402027c20 */ /* 0x000fe20008400000 */
[----:B------:R-:W-:Y:S02]  /*0540*/  ULDC UR4, c[0x0][0x144] ;  /* 0x0000510000047ab9 */ /* 0x000fe40000000800 */
[----:B------:R-:W-:Y:S02]  /*0550*/  LOP3.LUT R0, R0, 0xfffffffe, RZ, 0xc0, !PT ;  /* 0xfffffffe00007812 */ /* 0x000fe400078ec0ff */
[----:B0-----:R-:W-:Y:S01]  /*0560*/  IADD3 R10, -R4, RZ, RZ ;  /* 0x000000ff040a7210 */ /* 0x001fe20007ffe1ff */
[----:B------:R-:W0:Y:S01]  /*0570*/  F2I.U32.TRUNC.NTZ R2, R2 ;  /* 0x0000000200027305 */ /* 0x000e22000020f000 */
[----:B------:R-:W-:Y:S02]  /*0580*/  IMAD.MOV.U32 R4, RZ, RZ, 0x1 ;  /* 0x00000001ff047424 */ /* 0x000fe400078e00ff */
[----:B------:R-:W-:-:S02]  /*0590*/  IMAD.IADD R0, R5, 0x1, -R0 ;  /* 0x0000000105007824 */ /* 0x000fc400078e0a00 */
[----:B------:R-:W-:Y:S01]  /*05a0*/  IMAD R3, R10, UR4, R7 ;  /* 0x000000040a037c24 */ /* 0x000fe2000f8e0207 */
[----:B------:R-:W-:Y:S01]  /*05b0*/  ULDC UR4, c[0x0][0x148] ;  /* 0x0000520000047ab9 */ /* 0x000fe20000000800 */
[----:B------:R-:W5:Y:S03]  /*05c0*/  LDC R10, c[0x0][0x140] ;  /* 0x00005000ff0a7b82 */ /* 0x000f660000000800 */
[----:B------:R-:W-:Y:S01]  /*05d0*/  ISETP.NE.AND P2, PT, R0, R3, PT ;  /* 0x000000030000720c */ /* 0x000fe20003f45270 */
[----:B------:R-:W-:Y:S02]  /*05e0*/  IMAD.SHL.U32 R0, R5, 0x4, RZ ;  /* 0x0000000405007824 */ /* 0x000fe400078e00ff */
[----:B0-----:R-:W-:-:S03]  /*05f0*/  IMAD.MOV R3, RZ, RZ, -R2 ;  /* 0x000000ffff037224 */ /* 0x001fc600078e0a02 */
[----:B------:R-:W-:Y:S01]  /*0600*/  LOP3.LUT R5, R5, 0xc, R0, 0x78, !PT ;  /* 0x0000000c05057812 */ /* 0x000fe200078e7800 */
[----:B------:R-:W-:-:S03]  /*0610*/  IMAD R3, R3, UR4, R8 ;  /* 0x0000000403037c24 */ /* 0x000fc6000f8e0208 */
[----:B------:R-:W-:-:S03]  /*0620*/  ISETP.LT.U32.AND P0, PT, R5, 0x2, !P0 ;  /* 0x000000020500780c */ /* 0x000fc60004701070 */
[----:B------:R-:W-:-:S04]  /*0630*/  @P2 LEA.HI R0, R5, R5, RZ, 0x1 ;  /* 0x0000000505002211 */ /* 0x000fc800078f08ff */
[----:B------:R-:W-:Y:S02]  /*0640*/  @P2 SHF.R.S32.HI R0, RZ, 0x1, R0 ;  /* 0x00000001ff002819 */ /* 0x000fe40000011400 */
[----:B-----5:R-:W-:Y:S02]  /*0650*/  ISETP.EQ.U32.AND P1, PT, R10, 0x1, PT ;  /* 0x000000010a00780c */ /* 0x020fe40003f22070 */
[----:B------:R-:W-:Y:S02]  /*0660*/  @P2 ISETP.NE.AND P3, PT, R0, R3, PT ;  /* 0x000000030000220c */ /* 0x000fe40003f65270 */
[----:B------:R-:W-:Y:S02]  /*0670*/  SEL R3, RZ, 0x1, !P0 ;  /* 0x00000001ff037807 */ /* 0x000fe40004000000 */
[----:B------:R-:W-:-:S04]  /*0680*/  @P2 SEL R4, RZ, 0x1, P3 ;  /* 0x00000001ff042807 */ /* 0x000fc80001800000 */
[----:B------:R-:W-:-:S03]  /*0690*/  LOP3.LUT R4, R4, R3, RZ, 0xc0, !PT ;  /* 0x0000000304047212 */ /* 0x000fc600078ec0ff */
[----:B------:R-:W-:Y:S05]  /*06a0*/  @!P1 BRA `(.L_x_3) ;  /* 0x0000000000089947 */ /* 0x000fea0003800000 */
[----:B-1234-:R-:W-:Y:S01]  /*06b0*/  UCGABAR_ARV ;  /* 0x00000000000079c7 */ /* 0x01efe20008000000 */
[----:B------:R-:W-:Y:S05]  /*06c0*/  BRA `(.L_x_4) ;  /* 0x0000000000047947 */ /* 0x000fea0003800000 */
.L_x_3:
[----:B-1234-:R-:W-:Y:S01]  /*06d0*/  NOP ;  /* 0x0000000000007918 */ /* 0x01efe20000000000 */
.L_x_4:
[----:B------:R-:W-:Y:S01]  /*06e0*/  ULDC.64 UR4, c[0x0][0x618] ;  /* 0x0001860000047ab9 */ /* 0x000fe20000000a00 */
[----:B------:R-:W-:Y:S01]  /*06f0*/  ULDC.64 UR20, c[0x0][0x208] ;  /* 0x0000820000147ab9 */ /* 0x000fe20000000a00 */
[----:B------:R-:W-:-:S04]  /*0700*/  ISETP.NE.U32.AND P0, PT, RZ, UR4, PT ;  /* 0x00000004ff007c0c */ /* 0x000fc8000bf05070 */
[----:B------:R-:W-:-:S13]  /*0710*/  ISETP.NE.AND.EX P0, PT, RZ, UR5, PT, P0 ;  /* 0x00000005ff007c0c */ /* 0x000fda000bf05300 */
[----:B------:R-:W-:Y:S05]  /*0720*/  @!P0 BRA `(.L_x_5) ;  /* 0x0000000000208947 */ /* 0x000fea0003800000 */
[----:B------:R-:W0:Y:S02]  /*0730*/  LDC.64 R2, c[0x0][0x618] ;  /* 0x00018600ff027b82 */ /* 0x000e240000000a00 */
[----:B0-----:R-:W2:Y:S02]  /*0740*/  LDG.E.64 R2, desc[UR20][R2.64] ;  /* 0x0000001402027981 */ /* 0x001ea4000c1e1b00 */
[----:B--2---:R-:W-:-:S04]  /*0750*/  ISETP.NE.U32.AND P0, PT, R2, RZ, PT ;  /* 0x000000ff0200720c */ /* 0x004fc80003f05070 */
[----:B------:R-:W-:-:S13]  /*0760*/  ISETP.NE.AND.EX P0, PT, R3, RZ, PT, P0 ;  /* 0x000000ff0300720c */ /* 0x000fda0003f05300 */
[----:B------:R-:W-:Y:S05]  /*0770*/  @!P0 BRA `(.L_x_5) ;  /* 0x00000000000c8947 */ /* 0x000fea0003800000 */
[----:B------:R-:W2:Y:S02]  /*0780*/  LD.E R2, desc[UR20][R2.64] ;  /* 0x0000001402027980 */ /* 0x000ea4000c101900 */
[----:B--2---:R-:W-:Y:S01]  /*0790*/  R2UR UR11, R2 ;  /* 0x00000000020b72ca */ /* 0x004fe200000e0000 */
[----:B------:R-:W-:-:S14]  /*07a0*/  BRA `(.L_x_6) ;  /* 0x0000000000247947 */ /* 0x000fdc0003800000 */
.L_x_5:
[----:B------:R-:W-:Y:S02]  /*07b0*/  ULDC.64 UR4, c[0x0][0x608] ;  /* 0x0001820000047ab9 */ /* 0x000fe40000000a00 */
[----:B------:R-:W-:-:S04]  /*07c0*/  ISETP.NE.U32.AND P0, PT, RZ, UR4, PT ;  /* 0x00000004ff007c0c */ /* 0x000fc8000bf05070 */
[----:B------:R-:W-:-:S13]  /*07d0*/  ISETP.NE.AND.EX P0, PT, RZ, UR5, PT, P0 ;  /* 0x00000005ff007c0c */ /* 0x000fda000bf05300 */
[----:B------:R-:W-:Y:S05]  /*07e0*/  @!P0 BRA `(.L_x_7) ;  /* 0x0000000000108947 */ /* 0x000fea0003800000 */
[----:B------:R-:W0:Y:S02]  /*07f0*/  LDC.64 R2, c[0x0][0x608] ;  /* 0x00018200ff027b82 */ /* 0x000e240000000a00 */
[----:B0-----:R-:W2:Y:S02]  /*0800*/  LDG.E R2, desc[UR20][R2.64] ;  /* 0x0000001402027981 */ /* 0x001ea4000c1e1900 */
[----:B--2---:R-:W-:Y:S01]  /*0810*/  R2UR UR11, R2 ;  /* 0x00000000020b72ca */ /* 0x004fe200000e0000 */
[----:B------:R-:W-:-:S14]  /*0820*/  BRA `(.L_x_6) ;  /* 0x0000000000047947 */ /* 0x000fdc0003800000 */
.L_x_7:
[----:B------:R-:W-:-:S05]  /*0830*/  ULDC UR11, c[0x0][0x600] ;  /* 0x00018000000b7ab9 */ /* 0x000fca0000000800 */
.L_x_6:
[----:B------:R-:W-:Y:S02]  /*0840*/  ULDC.64 UR4, c[0x0][0x620] ;  /* 0x0001880000047ab9 */ /* 0x000fe40000000a00 */
        /* <DEDUP_REMOVED lines=11> */
.L_x_8:
        /* <DEDUP_REMOVED lines=8> */
.L_x_10:
[----:B------:R-:W-:-:S05]  /*0980*/  ULDC UR22, c[0x0][0x604] ;  /* 0x0001810000167ab9 */ /* 0x000fca0000000800 */
.L_x_9:
[----:B------:R-:W-:Y:S01]  /*0990*/  ULDC UR4, c[0x0][0x3dc] ;  /* 0x0000f70000047ab9 */ /* 0x000fe20000000800 */
[----:B------:R-:W-:Y:S01]  /*09a0*/  ULDC.64 UR8, c[0x0][0x3e0] ;  /* 0x0000f80000087ab9 */ /* 0x000fe20000000a00 */
[----:B------:R-:W-:Y:S02]  /*09b0*/  UIADD3 UR4, UR4, 0x3f, URZ ;  /* 0x0000003f04047890 */ /* 0x000fe4000fffe03f */
[----:B------:R-:W-:Y:S02]  /*09c0*/  UIMAD UR8, UR9, UR8, URZ ;  /* 0x00000008090872a4 */ /* 0x000fe4000f8e023f */
[----:B------:R-:W-:-:S04]  /*09d0*/  USHF.R.S32.HI UR5, URZ, 0x1f, UR4 ;  /* 0x0000001f3f057899 */ /* 0x000fc80008011404 */
[----:B------:R-:W-:-:S03]  /*09e0*/  ULEA.HI UR4, UR5, UR4, URZ, 0x6 ;  /* 0x0000000405047291 */ /* 0x000fc6000f8f303f */
[----:B------:R-:W-:Y:S01]  /*09f0*/  ULDC UR5, c[0x0][0x3e8] ;  /* 0x0000fa0000057ab9 */ /* 0x000fe20000000800 */
[----:B------:R-:W-:Y:S02]  /*0a00*/  USHF.R.S32.HI UR4, URZ, 0x6, UR4 ;  /* 0x000000063f047899 */ /* 0x000fe40008011404 */
[----:B------:R-:W-:-:S04]  /*0a10*/  UIMAD UR5, UR8, UR5, URZ ;  /* 0x00000005080572a4 */ /* 0x000fc8000f8e023f */
[----:B------:R-:W-:Y:S01]  /*0a20*/  UIMAD UR5, UR4, UR5, URZ ;  /* 0x00000005040572a4 */ /* 0x000fe2000f8e023f */
[----:B------:R-:W-:Y:S11]  /*0a30*/  @!P1 BRA `(.L_x_11) ;  /* 0x00000000000c9947 */ /* 0x000ff60003800000 */
[----:B------:R-:W-:Y:S01]  /*0a40*/  UCGABAR_WAIT ;  /* 0x0000000000007dc7 */ /* 0x000fe20008000000 */
[----:B------:R-:W-:Y:S01]  /*0a50*/  CCTL.IVALL ;  /* 0x00000000ff00798f */ /* 0x000fe20002000000 */
[----:B------:R-:W-:Y:S05]  /*0a60*/  BRA `(.L_x_12) ;  /* 0x0000000000047947 */ /* 0x000fea0003800000 */
.L_x_11:
[----:B------:R-:W-:Y:S06]  /*0a70*/  BAR.SYNC.DEFER_BLOCKING 0x0 ;  /* 0x0000000000007b1d */ /* 0x000fec0000010000 */
.L_x_12:
[----:B------:R-:W-:-:S13]  /*0a80*/  ISETP.NE.AND P0, PT, RZ, UR12, PT ;  /* 0x0000000cff007c0c */ /* 0x000fda000bf05270 */
[----:B------:R-:W-:Y:S05]  /*0a90*/  @!P0 BRA `(.L_x_13) ;  /* 0x0000015800708947 */ /* 0x000fea0003800000 */
[----:B------:R-:W-:-:S06]  /*0aa0*/  UISETP.NE.AND UP0, UPT, UR12, 0x1, UPT ;  /* 0x000000010c00788c */ /* 0x000fcc000bf05270 */
[----:B------:R-:W-:-:S13]  /*0ab0*/  PLOP3.LUT P0, PT, PT, PT, UP0, 0x80, 0x0 ;  /* 0x000000000000781c */ /* 0x000fda0003f0f008 */
[----:B------:R-:W-:Y:S05]  /*0ac0*/  @P0 EXIT ;  /* 0x000000000000094d */ /* 0x000fea0003800000 */
[----:B------:R0:W-:Y:S01]  /*0ad0*/  STL [R1], RZ ;  /* 0x000000ff01007387 */ /* 0x0001e20000100800 */
[----:B------:R-:W-:Y:S01]  /*0ae0*/  UISETP.GE.AND UP0, UPT, UR5, 0x1, UPT ;  /* 0x000000010500788c */ /* 0x000fe2000bf06270 */
[----:B------:R-:W-:Y:S01]  /*0af0*/  CS2R R86, SRZ ;  /* 0x0000000000567805 */ /* 0x000fe2000001ff00 */
[----:B------:R-:W-:Y:S01]  /*0b00*/  UMOV UR4, URZ ;  /* 0x0000003f00047c82 */ /* 0x000fe20008000000 */
[----:B------:R0:W-:Y:S01]  /*0b10*/  STL [R1+0x4], RZ ;  /* 0x000004ff01007387 */ /* 0x0001e20000100800 */
[----:B------:R-:W-:Y:S02]  /*0b20*/  CS2R R152, SRZ ;  /* 0x0000000000987805 */ /* 0x000fe4000001ff00 */
[----:B------:R-:W-:Y:S02]  /*0b30*/  CS2R R154, SRZ ;  /* 0x00000000009a7805 */ /* 0x000fe4000001ff00 */
[----:B------:R-:W-:Y:S01]  /*0b40*/  PLOP3.LUT P0, PT, PT, PT, UP0, 0x80, 0x0 ;  /* 0x000000000000781c */ /* 0x000fe20003f0f008 */
[----:B------:R0:W-:Y:S01]  /*0b50*/  STL [R1+0x8], RZ ;  /* 0x000008ff01007387 */ /* 0x0001e20000100800 */
[----:B------:R-:W-:-:S02]  /*0b60*/  CS2R R156, SRZ ;  /* 0x00000000009c7805 */ /* 0x000fc4000001ff00 */
[----:B------:R-:W-:Y:S02]  /*0b70*/  CS2R R158, SRZ ;  /* 0x00000000009e7805 */ /* 0x000fe4000001ff00 */
[----:B------:R-:W-:Y:S01]  /*0b80*/  CS2R R160, SRZ ;  /* 0x0000000000a07805 */ /* 0x000fe2000001ff00 */
[----:B------:R0:W-:Y:S01]  /*0b90*/  STL [R1+0xc], RZ ;  /* 0x00000cff01007387 */ /* 0x0001e20000100800 */
[----:B------:R-:W-:Y:S02]  /*0ba0*/  CS2R R162, SRZ ;  /* 0x0000000000a27805 */ /* 0x000fe4000001ff00 */
[----:B------:R-:W-:Y:S02]  /*0bb0*/  CS2R R164, SRZ ;  /* 0x0000000000a47805 */ /* 0x000fe4000001ff00 */
[----:B------:R-:W-:Y:S01]  /*0bc0*/  CS2R R166, SRZ ;  /* 0x0000000000a67805 */ /* 0x000fe2000001ff00 */
        /* <DEDUP_REMOVED lines=116> */
[----:B------:R0:W-:Y:S04]  /*1310*/  STL [R1+0x84], RZ ;  /* 0x000084ff01007387 */ /* 0x0001e80000100800 */
        /* <DEDUP_REMOVED lines=29> */
[----:B------:R0:W-:Y:S01]  /*14f0*/  STL [R1+0xfc], RZ ;  /* 0x0000fcff01007387 */ /* 0x0001e20000100800 */
[----:B------:R-:W-:Y:S05]  /*1500*/  @!P0 BRA `(.L_x_14) ;  /* 0x0000002000e48947 */ /* 0x000fea0003800000 */
[----:B------:R-:W-:-:S04]  /*1510*/  ULOP3.LUT UR4, UR6, 0x1, URZ, 0xfc, !UPT ;  /* 0x0000000106047892 */ /* 0x000fc8000f8efc3f */
[----:B------:R-:W-:-:S06]  /*1520*/  UISETP.NE.AND UP0, UPT, UR4, 0x3, UPT ;  /* 0x000000030400788c */ /* 0x000fcc000bf05270 */
[----:B------:R-:W-:-:S13]  /*1530*/  PLOP3.LUT P1, PT, PT, PT, UP0, 0x80, 0x0 ;  /* 0x000000000000781c */ /* 0x000fda0003f2f008 */
[----:B------:R-:W-:Y:S05]  /*1540*/  @!P1 BRA `(.L_x_15) ;  /* 0x0000000000049947 */ /* 0x000fea0003800000 */
[----:B------:R-:W-:Y:S01]  /*1550*/  BPT.TRAP 0x1 ;  /* 0x000000040000795c */ /* 0x000fe20000300000 */
.L_x_15:
[----:B------:R-:W1:Y:S01]  /*1560*/  S2UR UR7, SR_CgaCtaId ;  /* 0x00000000000779c3 */ /* 0x000e620000008800 */
[----:B------:R-:W-:Y:S01]  /*1570*/  SHF.L.U32 R0, RZ, 0x1f, RZ ;  /* 0x0000001fff007819 */ /* 0x000fe200000006ff */
[----:B------:R-:W-:Y:S02]  /*1580*/  UMOV UR4, 0x400 ;  /* 0x0000040000047882 */ /* 0x000fe40000000000 */
[----:B-1----:R-:W-:-:S12]  /*1590*/  ULEA UR4, UR7, UR4, 0x18 ;  /* 0x0000000407047291 */ /* 0x002fd8000f8ec03f */
.L_x_16:
[----:B-1----:R-:W-:-:S04]  /*15a0*/  IMAD.U32 R3, RZ, RZ, UR4 ;  /* 0x00000004ff037e24 */ /* 0x002fc8000f8e00ff */
[----:B------:R1:W2:Y:S03]  /*15b0*/  SYNCS.PHASECHK.TRANS64.TRYWAIT P1, [R3+URZ+0x30000], R0 ;  /* 0x03000000030075a7 */ /* 0x0002a6000802017f */
[----:B--2---:R-:W-:Y:S05]  /*15c0*/  @!P1 NANOSLEEP.SYNCS 0x989680 ;  /* 0x009896800000995d */ /* 0x004fea0003900000 */
[----:B------:R-:W2:Y:S02]  /*15d0*/  @!P1 SYNCS.PHASECHK.TRANS64 P1, [R3+URZ+0x30000], R0 ;  /* 0x03000000030095a7 */ /* 0x000ea4000802007f */
[----:B--2---:R-:W-:Y:S05]  /*15e0*/  @!P1 BRA `(.L_x_16) ;  /* 0xfffffffc00ec9947 */ /* 0x004fea000383ffff */
[----:B------:R-:W-:Y:S01]  /*15f0*/  UIADD3 UR7, UR4, 0x20000, URZ ;  /* 0x0002000004077890 */ /* 0x000fe2000fffe03f */
[----:B------:R-:W-:Y:S01]  /*1600*/  WARPGROUP.ARRIVE ;  /* 0x00000000000079c5 */ /* 0x000fe20000000000 */
[----:B------:R-:W-:Y:S01]  /*1610*/  USHF.R.U32.HI UR4, URZ, 0x4, UR4 ;  /* 0x000000043f047899 */ /* 0x000fe20008011604 */
[----:B------:R-:W-:Y:S01]  /*1620*/  STL [R1+0x174], R5 ;  /* 0x0001740501007387 */ /* 0x000fe20000100800 */
[----:B------:R-:W-:Y:S02]  /*1630*/  USHF.R.U32.HI UR7, URZ, 0x4, UR7 ;  /* 0x000000043f077899 */ /* 0x000fe40008011607 */
[----:B------:R-:W-:Y:S01]  /*1640*/  ULOP3.LUT UR4, UR4, 0x3fff, URZ, 0xc0, !UPT ;  /* 0x00003fff04047892 */ /* 0x000fe2000f8ec03f */
[----:B------:R2:W-:Y:S01]  /*1650*/  STL [R1+0x170], R4 ;  /* 0x0001700401007387 */ /* 0x0005e20000100800 */
[----:B------:R-:W-:Y:S02]  /*1660*/  ULOP3.LUT UR7, UR7, 0x3fff, URZ, 0xc0, !UPT ;  /* 0x00003fff07077892 */ /* 0x000fe4000f8ec03f */
[----:B------:R-:W-:-:S02]  /*1670*/  ULOP3.LUT UR4, UR4, 0x10000, URZ, 0xfc, !UPT ;  /* 0x0001000004047892 */ /* 0x000fc4000f8efc3f */
[----:B------:R-:W-:Y:S01]  /*1680*/  ULOP3.LUT UR8, UR7, 0x2000000, URZ, 0xfc, !UPT ;  /* 0x0200000007087892 */ /* 0x000fe2000f8efc3f */
[----:B------:R-:W-:Y:S01]  /*1690*/  UMOV UR13, 0x40000040 ;  /* 0x40000040000d7882 */ /* 0x000fe20000000000 */
[----:B------:R-:W-:-:S03]  /*16a0*/  UMOV UR15, 0x40000040 ;  /* 0x40000040000f7882 */ /* 0x000fc60000000000 */
[----:B------:R-:W-:Y:S02]  /*16b0*/  UMOV UR12, UR4 ;  /* 0x00000004000c7c82 */ /* 0x000fe40008000000 */
[----:B------:R-:W-:Y:S02]  /*16c0*/  UMOV UR14, UR8 ;  /* 0x00000008000e7c82 */ /* 0x000fe40008000000 */
[----:B------:R-:W-:Y:S01]  /*16d0*/  HGMMA.64x128x16.F32.BF16 R68, gdesc[UR12].tnspB, RZ, !UPT, gsb0 ;  /* 0x41e000000c4479f0 */ /* 0x000fe2000c0018ff */
[----:B------:R-:W-:Y:S01]  /*16e0*/  UIADD3 UR12, UR4, 0x200, URZ ;  /* 0x00000200040c7890 */ /* 0x000fe2000fffe03f */
[----:B------:R-:W-:Y:S01]  /*16f0*/  UMOV UR13, 0x40000040 ;  /* 0x40000040000d7882 */ /* 0x000fe20000000000 */
[----:B------:R-:W-:Y:S02]  /*1700*/  WARPGROUP.DEPBAR.LE gsb0, 0x0 ;  /* 0x00008000000079c5 */ /* 0x000fe40000010000 */
[----:B------:R-:W-:Y:S01]  /*1710*/  WARPGROUP.ARRIVE ;  /* 0x00000000000079c5 */ /* 0x000fe20000000000 */
[----:B------:R-:W-:Y:S01]  /*1720*/  IMAD.MOV.U32 R44, RZ, RZ, R88 ;  /* 0x000000ffff2c7224 */ /* 0x000fe200078e0058 */
[----:B------:R-:W-:Y:S01]  /*1730*/  MOV R40, R92 ;  /* 0x0000005c00287202 */ /* 0x000fe20000000f00 */
[----:B------:R-:W-:Y:S01]  /*1740*/  IMAD.MOV.U32 R43, RZ, RZ, R89 ;  /* 0x000000ffff2b7224 */ /* 0x000fe200078e0059 */
[----:B------:R-:W-:Y:S01]  /*1750*/  MOV R34, R98 ;  /* 0x0000006200227202 */ /* 0x000fe20000000f00 */
[----:B------:R-:W-:-:S02]  /*1760*/  IMAD.MOV.U32 R42, RZ, RZ, R90 ;  /* 0x000000ffff2a7224 */ /* 0x000fc400078e005a */
[----:B------:R-:W-:Y:S01]  /*1770*/  HGMMA.64x128x16.F32.BF16 R152, gdesc[UR12].tnspB, RZ, !UPT, gsb0 ;  /* 0x41e000000c9879f0 */ /* 0x000fe2000c0018ff */
[----:B------:R-:W-:Y:S01]  /*1780*/  UIADD3 UR12, UR4, 0x400, URZ ;  /* 0x00000400040c7890 */ /* 0x000fe2000fffe03f */
[----:B------:R-:W-:Y:S01]  /*1790*/  IMAD.MOV.U32 R41, RZ, RZ, R91 ;  /* 0x000000ffff297224 */ /* 0x000fe200078e005b */
[----:B------:R-:W-:Y:S01]  /*17a0*/  MOV R28, R104 ;  /* 0x00000068001c7202 */ /* 0x000fe20000000f00 */
[----:B------:R-:W-:Y:S01]  /*17b0*/  IMAD.MOV.U32 R39, RZ, RZ, R93 ;  /* 0x000000ffff277224 */ /* 0x000fe200078e005d */
[----:B------:R-:W-:Y:S01]  /*17c0*/  MOV R22, R110 ;  /* 0x0000006e00167202 */ /* 0x000fe20000000f00 */
[----:B------:R-:W-:Y:S01]  /*17d0*/  IMAD.MOV.U32 R38, RZ, RZ, R94 ;  /* 0x000000ffff267224 */ /* 0x000fe200078e005e */
[----:B------:R-:W-:Y:S01]  /*17e0*/  MOV R16, R116 ;  /* 0x0000007400107202 */ /* 0x000fe20000000f00 */
[----:B------:R-:W-:Y:S01]  /*17f0*/  IMAD.MOV.U32 R37, RZ, RZ, R95 ;  /* 0x000000ffff257224 */ /* 0x000fe200078e005f */
[----:B------:R-:W-:Y:S01]  /*1800*/  MOV R10, R122 ;  /* 0x0000007a000a7202 */ /* 0x000fe20000000f00 */
[----:B------:R-:W-:Y:S01]  /*1810*/  IMAD.MOV.U32 R36, RZ, RZ, R96 ;  /* 0x000000ffff247224 */ /* 0x000fe200078e0060 */
[----:B--2---:R-:W-:Y:S01]  /*1820*/  MOV R4, R128 ;  /* 0x0000008000047202 */ /* 0x004fe20000000f00 */
[----:B------:R-:W-:Y:S01]  /*1830*/  IMAD.MOV.U32 R35, RZ, RZ, R97 ;  /* 0x000000ffff237224 */ /* 0x000fe200078e0061 */
[----:B------:R-:W-:Y:S01]  /*1840*/  UMOV UR13, 0x40000040 ;  /* 0x40000040000d7882 */ /* 0x000fe20000000000 */
        /* <DEDUP_REMOVED lines=10> */
[----:B------:R-:W-:-:S02]  /*18f0*/  IMAD.MOV.U32 R27, RZ, RZ, R105 ;  /* 0x000000ffff1b7224 */ /* 0x000fc400078e0069 */
[----:B------:R-:W-:Y:S02]  /*1900*/  IMAD.MOV.U32 R26, RZ, RZ, R106 ;  /* 0x000000ffff1a7224 */ /* 0x000fe400078e006a */
[----:B------:R-:W-:Y:S02]  /*1910*/  IMAD.MOV.U32 R25, RZ, RZ, R107 ;  /* 0x000000ffff197224 */ /* 0x000fe400078e006b */
[----:B------:R-:W-:Y:S01]  /*1920*/  IMAD.MOV.U32 R24, RZ, RZ, R108 ;  /* 0x000000ffff187224 */ /* 0x000fe200078e006c */
[----:B------:R-:W-:Y:S01]  /*1930*/  MOV R226, R26 ;  /* 0x0000001a00e27202 */ /* 0x000fe20000000f00 */
[----:B------:R-:W-:Y:S02]  /*1940*/  IMAD.MOV.U32 R23, RZ, RZ, R109 ;  /* 0x000000ffff177224 */ /* 0x000fe400078e006d */
[----:B------:R-:W-:Y:S02]  /*1950*/  IMAD.MOV.U32 R21, RZ, RZ, R111 ;  /* 0x000000ffff157224 */ /* 0x000fe400078e006f */
[----:B------:R-:W-:-:S02]  /*1960*/  IMAD.MOV.U32 R20, RZ, RZ, R112 ;  /* 0x000000ffff147224 */ /* 0x000fc400078e0070 */
[----:B------:R-:W-:Y:S02]  /*1970*/  IMAD.MOV.U32 R19, RZ, RZ, R113 ;  /* 0x000000ffff137224 */ /* 0x000fe400078e0071 */
[----:B------:R-:W-:Y:S01]  /*1980*/  IMAD.MOV.U32 R18, RZ, RZ, R114 ;  /* 0x000000ffff127224 */ /* 0x000fe200078e0072 */
[----:B------:R-:W-:Y:S01]  /*1990*/  MOV R232, R20 ;  /* 0x0000001400e87202 */ /* 0x000fe20000000f00 */
[----:B------:R-:W-:Y:S02]  /*19a0*/  IMAD.MOV.U32 R17, RZ, RZ, R115 ;  /* 0x000000ffff117224 */ /* 0x000fe400078e0073 */
[----:B------:R-:W-:Y:S02]  /*19b0*/  IMAD.MOV.U32 R15, RZ, RZ, R117 ;  /* 0x000000ffff0f7224 */ /* 0x000fe400078e0075 */
[----:B------:R-:W-:Y:S02]  /*19c0*/  IMAD.MOV.U32 R14, RZ, RZ, R118 ;  /* 0x000000ffff0e7224 */ /* 0x000fe400078e0076 */
[----:B------:R-:W-:-:S02]  /*19d0*/  IMAD.MOV.U32 R13, RZ, RZ, R119 ;  /* 0x000000ffff0d7224 */ /* 0x000fc400078e0077 */
[----:B------:R-:W-:Y:S01]  /*19e0*/  IMAD.MOV.U32 R12, RZ, RZ, R120 ;  /* 0x000000ffff0c7224 */ /* 0x000fe200078e0078 */
[----:B------:R-:W-:Y:S01]  /*19f0*/  MOV R238, R14 ;  /* 0x0000000e00ee7202 */ /* 0x000fe20000000f00 */
[----:B------:R-:W-:Y:S02]  /*1a00*/  IMAD.MOV.U32 R11, RZ, RZ, R121 ;  /* 0x000000ffff0b7224 */ /* 0x000fe400078e0079 */
[----:B------:R-:W-:Y:S02]  /*1a10*/  IMAD.MOV.U32 R9, RZ, RZ, R123 ;  /* 0x000000ffff097224 */ /* 0x000fe400078e007b */
[----:B------:R-:W-:Y:S02]  /*1a20*/  IMAD.MOV.U32 R8, RZ, RZ, R124 ;  /* 0x000000ffff087224 */ /* 0x000fe400078e007c */
[----:B------:R-:W-:Y:S02]  /*1a30*/  IMAD.MOV.U32 R7, RZ, RZ, R125 ;  /* 0x000000ffff077224 */ /* 0x000fe400078e007d */
[----:B------:R-:W-:Y:S01]  /*1a40*/  IMAD.MOV.U32 R6, RZ, RZ, R126 ;  /* 0x000000ffff067224 */ /* 0x000fe200078e007e */
[----:B------:R-:W-:Y:S01]  /*1a50*/  MOV R244, R8 ;  /* 0x0000000800f47202 */ /* 0x000fe20000000f00 */
[----:B------:R-:W-:-:S02]  /*1a60*/  IMAD.MOV.U32 R5, RZ, RZ, R127 ;  /* 0x000000ffff057224 */ /* 0x000fc400078e007f */
[----:B-1----:R-:W-:Y:S02]  /*1a70*/  IMAD.MOV.U32 R3, RZ, RZ, R129 ;  /* 0x000000ffff037224 */ /* 0x002fe400078e0081 */
[----:B------:R-:W-:Y:S02]  /*1a80*/  IMAD.MOV.U32 R2, RZ, RZ, R130 ;  /* 0x000000ffff027224 */ /* 0x000fe400078e0082 */
[----:B------:R-:W-:Y:S02]  /*1a90*/  IMAD.MOV.U32 R0, RZ, RZ, R131 ;  /* 0x000000ffff007224 */ /* 0x000fe400078e0083 */
[----:B------:R-:W-:Y:S01]  /*1aa0*/  IMAD.MOV.U32 R63, RZ, RZ, R69 ;  /* 0x000000ffff3f7224 */ /* 0x000fe200078e0045 */
[----:B------:R-:W-:Y:S01]  /*1ab0*/  MOV R250, R2 ;  /* 0x0000000200fa7202 */ /* 0x000fe20000000f00 */
[----:B------:R-:W-:Y:S02]  /*1ac0*/  IMAD.MOV.U32 R62, RZ, RZ, R70 ;  /* 0x000000ffff3e7224 */ /* 0x000fe400078e0046 */
[----:B------:R-:W-:-:S02]  /*1ad0*/  IMAD.MOV.U32 R61, RZ, RZ, R71 ;  /* 0x000000ffff3d7224 */ /* 0x000fc400078e0047 */
[----:B------:R-:W-:Y:S02]  /*1ae0*/  IMAD.MOV.U32 R60, RZ, RZ, R72 ;  /* 0x000000ffff3c7224 */ /* 0x000fe400078e0048 */
[----:B------:R-:W-:Y:S02]  /*1af0*/  IMAD.MOV.U32 R59, RZ, RZ, R73 ;  /* 0x000000ffff3b7224 */ /* 0x000fe400078e0049 */
[----:B------:R-:W-:Y:S02]  /*1b00*/  IMAD.MOV.U32 R57, RZ, RZ, R75 ;  /* 0x000000ffff397224 */ /* 0x000fe400078e004b */
[----:B------:R-:W-:Y:S02]  /*1b10*/  IMAD.MOV.U32 R56, RZ, RZ, R76 ;  /* 0x000000ffff387224 */ /* 0x000fe400078e004c */
        /* <DEDUP_REMOVED lines=24> */
[----:B------:R-:W-:Y:S01]  /*1ca0*/  IMAD.MOV.U32 R234, RZ, RZ, R18 ;  /* 0x000000ffffea7224 */ /* 0x000fe200078e0012 */
[----:B------:R-:W-:Y:S02]  /*1cb0*/  WARPGROUP.DEPBAR.LE gsb0, 0x0 ;  /* 0x00008000000079c5 */ /* 0x000fe40000010000 */
[----:B------:R-:W-:Y:S01]  /*1cc0*/  WARPGROUP.ARRIVE ;  /* 0x00000000000079c5 */ /* 0x000fe20000000000 */
[----:B------:R1:W-:Y:S01]  /*1cd0*/  STL.64 [R1+0x2e0], R214 ;  /* 0x0002e0d601007387 */ /* 0x0003e20000100a00 */
[----:B------:R-:W-:-:S02]  /*1ce0*/  IMAD.MOV.U32 R235, RZ, RZ, R17 ;  /* 0x000000ffffeb7224 */ /* 0x000fc400078e0011 */
[----:B------:R-:W-:Y:S01]  /*1cf0*/  IMAD.MOV.U32 R236, RZ, RZ, R16 ;  /* 0x000000ffffec7224 */ /* 0x000fe200078e0010 */
[----:B------:R2:W-:Y:S01]  /*1d00*/  STL.64 [R1+0x2d8], R212 ;  /* 0x0002d8d401007387 */ /* 0x0005e20000100a00 */
[----:B------:R-:W-:Y:S01]  /*1d10*/  HGMMA.64x128x16.F32.BF16 R88, gdesc[UR12].tnspB, RZ, !UPT, gsb0 ;  /* 0x41e000000c5879f0 */ /* 0x000fe2000c0018ff */
[----:B------:R-:W-:Y:S01]  /*1d20*/  UIADD3 UR12, UR4, 0x600, URZ ;  /* 0x00000600040c7890 */ /* 0x000fe2000fffe03f */
[----:B------:R-:W-:Y:S01]  /*1d30*/  IMAD.MOV.U32 R237, RZ, RZ, R15 ;  /* 0x000000ffffed7224 */ /* 0x000fe200078e000f */
[----:B------:R3:W-:Y:S01]  /*1d40*/  STL.64 [R1+0x2d0], R210 ;  /* 0x0002d0d201007387 */ /* 0x0007e20000100a00 */
[----:B------:R-:W-:Y:S01]  /*1d50*/  UMOV UR13, 0x40000040 ;  /* 0x40000040000d7882 */ /* 0x000fe20000000000 */
[----:B------:R-:W-:Y:S02]  /*1d60*/  IMAD.MOV.U32 R239, RZ, RZ, R13 ;  /* 0x000000ffffef7224 */ /* 0x000fe400078e000d */
[----:B------:R4:W-:Y:S01]  /*1d70*/  STL.64 [R1+0x2c8], R208 ;  /* 0x0002c8d001007387 */ /* 0x0009e20000100a00 */
[----:B-1----:R-:W-:Y:S01]  /*1d80*/  MOV R214, R38 ;  /* 0x0000002600d67202 */ /* 0x002fe20000000f00 */
[----:B------:R-:W-:-:S02]  /*1d90*/  IMAD.MOV.U32 R215, RZ, RZ, R37 ;  /* 0x000000ffffd77224 */ /* 0x000fc400078e0025 */
[----:B------:R1:W-:Y:S01]  /*1da0*/  STL.64 [R1+0x2c0], R206 ;  /* 0x0002c0ce01007387 */ /* 0x0003e20000100a00 */
[----:B--2---:R-:W-:Y:S02]  /*1db0*/  IMAD.MOV.U32 R212, RZ, RZ, R40 ;  /* 0x000000ffffd47224 */ /* 0x004fe400078e0028 */
[----:B------:R-:W-:Y:S01]  /*1dc0*/  IMAD.MOV.U32 R213, RZ, RZ, R39 ;  /* 0x000000ffffd57224 */ /* 0x000fe200078e0027 */
[----:B------:R2:W-:Y:S01]  /*1dd0*/  STL.64 [R1+0x2b8], R204 ;  /* 0x0002b8cc01007387 */ /* 0x0005e20000100a00 */
[----:B---3--:R-:W-:Y:S02]  /*1de0*/  IMAD.MOV.U32 R210, RZ, RZ, R42 ;  /* 0x000000ffffd27224 */ /* 0x008fe400078e002a */
[----:B------:R-:W-:Y:S01]  /*1df0*/  IMAD.MOV.U32 R211, RZ, RZ, R41 ;  /* 0x000000ffffd37224 */ /* 0x000fe200078e0029 */
[----:B------:R3:W-:Y:S01]  /*1e00*/  STL.64 [R1+0x2b0], R202 ;  /* 0x0002b0ca01007387 */ /* 0x0007e20000100a00 */
[----:B----4-:R-:W-:Y:S01]  /*1e10*/  MOV R208, R44 ;  /* 0x0000002c00d07202 */ /* 0x010fe20000000f00 */
[----:B------:R-:W-:-:S02]  /*1e20*/  IMAD.MOV.U32 R209, RZ, RZ, R43 ;  /* 0x000000ffffd17224 */ /* 0x000fc400078e002b */
[----:B------:R4:W-:Y:S01]  /*1e30*/  STL.64 [R1+0x2a8], R200 ;  /* 0x0002a8c801007387 */ /* 0x0009e20000100a00 */
[----:B-1----:R-:W-:Y:S02]  /*1e40*/  IMAD.MOV.U32 R206, RZ, RZ, R46 ;  /* 0x000000ffffce7224 */ /* 0x002fe400078e002e */
[----:B------:R-:W-:Y:S01]  /*1e50*/  IMAD.MOV.U32 R207, RZ, RZ, R45 ;  /* 0x000000ffffcf7224 */ /* 0x000fe200078e002d */
[----:B------:R1:W-:Y:S01]  /*1e60*/  STL.64 [R1+0x2a0], R198 ;  /* 0x0002a0c601007387 */ /* 0x0003e20000100a00 */
[----:B--2---:R-:W-:Y:S02]  /*1e70*/  IMAD.MOV.U32 R204, RZ, RZ, R48 ;  /* 0x000000ffffcc7224 */ /* 0x004fe400078e0030 */
[----:B------:R-:W-:Y:S01]  /*1e80*/  IMAD.MOV.U32 R205, RZ, RZ, R47 ;  /* 0x000000ffffcd7224 */ /* 0x000fe200078e002f */
[----:B------:R2:W-:Y:S01]  /*1e90*/  STL.64 [R1+0x298], R196 ;  /* 0x000298c401007387 */ /* 0x0005e20000100a00 */
[----:B---3--:R-:W-:Y:S01]  /*1ea0*/  MOV R202, R50 ;  /* 0x0000003200ca7202 */ /* 0x008fe20000000f00 */
[----:B------:R-:W-:-:S02]  /*1eb0*/  IMAD.MOV.U32 R203, RZ, RZ, R49 ;  /* 0x000000ffffcb7224 */ /* 0x000fc400078e0031 */
[----:B------:R3:W-:Y:S01]  /*1ec0*/  STL.64 [R1+0x290], R194 ;  /* 0x000290c201007387 */ /* 0x0007e20000100a00 */
[----:B----4-:R-:W-:Y:S02]  /*1ed0*/  IMAD.MOV.U32 R200, RZ, RZ, R52 ;  /* 0x000000ffffc87224 */ /* 0x010fe400078e0034 */
[----:B------:R-:W-:Y:S01]  /*1ee0*/  IMAD.MOV.U32 R201, RZ, RZ, R51 ;  /* 0x000000ffffc97224 */ /* 0x000fe200078e0033 */
[----:B------:R4:W-:Y:S01]  /*1ef0*/  STL.64 [R1+0x288], R192 ;  /* 0x000288c001007387 */ /* 0x0009e20000100a00 */
[----:B-1----:R-:W-:Y:S02]  /*1f00*/  IMAD.MOV.U32 R198, RZ, RZ, R54 ;  /* 0x000000ffffc67224 */ /* 0x002fe400078e0036 */
[----:B------:R-:W-:Y:S01]  /*1f10*/  IMAD.MOV.U32 R199, RZ, RZ, R53 ;  /* 0x000000ffffc77224 */ /* 0x000fe200078e0035 */
[----:B------:R1:W-:Y:S01]  /*1f20*/  STL.64 [R1+0x280], R190 ;  /* 0x000280be01007387 */ /* 0x0003e20000100a00 */
[----:B--2---:R-:W-:Y:S01]  /*1f30*/  MOV R196, R56 ;  /* 0x0000003800c47202 */ /* 0x004fe20000000f00 */
[----:B------:R-:W-:-:S02]  /*1f40*/  IMAD.MOV.U32 R197, RZ, RZ, R55 ;  /* 0x000000ffffc57224 */ /* 0x000fc400078e0037 */
[----:B------:R2:W-:Y:S01]  /*1f50*/  STL.64 [R1+0x278], R188 ;  /* 0x000278bc01007387 */ /* 0x0005e20000100a00 */
[----:B---3--:R-:W-:Y:S02]  /*1f60*/  IMAD.MOV.U32 R194, RZ, RZ, R58 ;  /* 0x000000ffffc27224 */ /* 0x008fe400078e003a */
[----:B------:R-:W-:Y:S02]  /*1f70*/  IMAD.MOV.U32 R195, RZ, RZ, R57 ;  /* 0x000000ffffc37224 */ /* 0x000fe400078e0039 */
[----:B----4-:R-:W-:Y:S02]  /*1f80*/  IMAD.MOV.U32 R192, RZ, RZ, R60 ;  /* 0x000000ffffc07224 */ /* 0x010fe400078e003c */
[----:B------:R-:W-:Y:S01]  /*1f90*/  IMAD.MOV.U32 R193, RZ, RZ, R59 ;  /* 0x000000ffffc17224 */ /* 0x000fe200078e003b */
[----:B-1----:R-:W-:Y:S01]  /*1fa0*/  MOV R190, R62 ;  /* 0x0000003e00be7202 */ /* 0x002fe20000000f00 */
[----:B------:R-:W-:Y:S02]  /*1fb0*/  IMAD.MOV.U32 R191, RZ, RZ, R61 ;  /* 0x000000ffffbf7224 */ /* 0x000fe400078e003d */
[----:B------:R-:W-:-:S02]  /*1fc0*/  IMAD.MOV.U32 R240, RZ, RZ, R12 ;  /* 0x000000fffff07224 */ /* 0x000fc400078e000c */
[----:B--2---:R-:W-:Y:S02]  /*1fd0*/  IMAD.MOV.U32 R188, RZ, RZ, R64 ;  /* 0x000000ffffbc7224 */ /* 0x004fe400078e0040 */
        /* <DEDUP_REMOVED lines=11> */
[----:B------:R-:W-:-:S06]  /*2090*/  WARPGROUP.ARRIVE ;  /* 0x00000000000079c5 */ /* 0x000fcc0000000000 */
[----:B------:R-:W-:Y:S01]  /*20a0*/  HGMMA.64x128x16.F32.BF16 R24, gdesc[UR12].tnspB, RZ, !UPT, gsb0 ;  /* 0x41e000000c1879f0 */ /* 0x000fe2000c0018ff */
[----:B------:R-:W-:Y:S02]  /*20b0*/  UIADD3 UR12, UR4, 0x2, URZ ;  /* 0x00000002040c7890 */ /* 0x000fe4000fffe03f */
[----:B------:R-:W-:Y:S01]  /*20c0*/  UIADD3 UR14, UR8, 0x80, URZ ;  /* 0x00000080080e7890 */ /* 0x000fe2000fffe03f */
[----:B------:R-:W-:Y:S01]  /*20d0*/  UMOV UR13, 0x40000040 ;  /* 0x40000040000d7882 */ /* 0x000fe20000000000 */
[----:B------:R-:W-:Y:S01]  /*20e0*/  UMOV UR15, 0x40000040 ;  /* 0x40000040000f7882 */ /* 0x000fe20000000000 */
[----:B------:R-:W-:Y:S02]  /*20f0*/  WARPGROUP.DEPBAR.LE gsb0, 0x0 ;  /* 0x00008000000079c5 */ /* 0x000fe40000010000 */
[----:B------:R-:W-:-:S06]  /*2100*/  WARPGROUP.ARRIVE ;  /* 0x00000000000079c5 */ /* 0x000fcc0000000000 */
[----:B------:R-:W-:Y:S03]  /*2110*/  HGMMA.64x128x16.F32.BF16 R188, gdesc[UR12].tnspB, R188, gsb0 ;  /* 0x41e000000cbc79f0 */ /* 0x000fe600080018bc */
[----:B------:R-:W-:Y:S02]  /*2120*/  WARPGROUP.DEPBAR.LE gsb0, 0x0 ;  /* 0x00008000000079c5 */ /* 0x000fe40000010000 */
[----:B------:R-:W-:Y:S04]  /*2130*/  STL.64 [R1], R188 ;  /* 0x000000bc01007387 */ /* 0x000fe80000100a00 */
[----:B------:R-:W-:Y:S04]  /*2140*/  STL.64 [R1+0x8], R190 ;  /* 0x000008be01007387 */ /* 0x000fe80000100a00 */
        /* <DEDUP_REMOVED lines=11> */
[----:B------:R1:W-:Y:S04]  /*2200*/  STL.64 [R1+0x68], R214 ;  /* 0x000068d601007387 */ /* 0x0003e80000100a00 */
        /* <DEDUP_REMOVED lines=18> */
[----:B-1----:R-:W2:Y:S04]  /*2330*/  LDL.LU.64 R214, [R1+0x2e0] ;  /* 0x0002e00001d67983 */ /* 0x002ea80000300a00 */
[----:B------:R-:W2:Y:S04]  /*2340*/  LDL.LU.64 R212, [R1+0x2d8] ;  /* 0x0002d80001d47983 */ /* 0x000ea80000300a00 */
        /* <DEDUP_REMOVED lines=11> */
[----:B------:R-:W2:Y:S01]  /*2400*/  LDL.LU.64 R188, [R1+0x278] ;  /* 0x0002780001bc7983 */ /* 0x000ea20000300a00 */
[----:B------:R-:W-:Y:S01]  /*2410*/  UIADD3 UR12, UR4, 0x202, URZ ;  /* 0x00000202040c7890 */ /* 0x000fe2000fffe03f */
[----:B------:R-:W-:Y:S01]  /*2420*/  UMOV UR13, 0x40000040 ;  /* 0x40000040000d7882 */ /* 0x000fe20000000000 */
[----:B--2---:R-:W-:-:S07]  /*2430*/  WARPGROUP.ARRIVE ;  /* 0x00000000000079c5 */ /* 0x004fce0000000000 */
[----:B------:R-:W-:Y:S01]  /*2440*/  HGMMA.64x128x16.F32.BF16 R152, gdesc[UR12].tnspB, R152, gsb0 ;  /* 0x41e000000c9879f0 */ /* 0x000fe20008001898 */
[----:B------:R-:W-:Y:S02]  /*2450*/  UIADD3 UR12, UR4, 0x402, URZ ;  /* 0x00000402040c7890 */ /* 0x000fe4000fffe03f */
[----:B------:R-:W-:Y:S02]  /*2460*/  WARPGROUP.DEPBAR.LE gsb0, 0x0 ;  /* 0x00008000000079c5 */ /* 0x000fe40000010000 */
        /* <DEDUP_REMOVED lines=32> */
[----:B-1----:R-:W2:Y:S04]  /*2670*/  LDL.LU.64 R152, [R1] ;  /* 0x0000000001987983 */ /* 0x002ea80000300a00 */
        /* <DEDUP_REMOVED lines=31> */
[----:B------:R-:W-:Y:S01]  /*2870*/  WARPGROUP.ARRIVE ;  /* 0x00000000000079c5 */ /* 0x000fe20000000000 */
[----:B------:R-:W-:-:S05]  /*2880*/  UMOV UR13, 0x40000040 ;  /* 0x40000040000d7882 */ /* 0x000fca0000000000 */
[----:B------:R-:W-:Y:S01]  /*2890*/  HGMMA.64x128x16.F32.BF16 R88, gdesc[UR12].tnspB, R88, gsb0 ;  /* 0x41e000000c5879f0 */ /* 0x000fe20008001858 */
[----:B------:R-:W-:Y:S01]  /*28a0*/  UIADD3 UR12, UR4, 0x602, URZ ;  /* 0x00000602040c7890 */ /* 0x000fe2000fffe03f */
[----:B------:R-:W-:Y:S01]  /*28b0*/  UMOV UR13, 0x40000040 ;  /* 0x40000040000d7882 */ /* 0x000fe20000000000 */
[----:B------:R-:W-:Y:S02]  /*28c0*/  WARPGROUP.DEPBAR.LE gsb0, 0x0 ;  /* 0x00008000000079c5 */ /* 0x000fe40000010000 */
[----:B------:R-:W-:-:S07]  /*28d0*/  WARPGROUP.ARRIVE ;  /* 0x00000000000079c5 */ /* 0x000fce0000000000 */
[----:B------:R-:W-:Y:S01]  /*28e0*/  HGMMA.64x128x16.F32.BF16 R24, gdesc[UR12].tnspB, R24, gsb0 ;  /* 0x41e000000c1879f0 */ /* 0x000fe20008001818 */
[----:B------:R-:W-:Y:S02]  /*28f0*/  UIADD3 UR12, UR4, 0x4, URZ ;  /* 0x00000004040c7890 */ /* 0x000fe4000fffe03f */
[----:B------:R-:W-:Y:S01]  /*2900*/  UIADD3 UR14, UR8, 0x100, URZ ;  /* 0x00000100080e7890 */ /* 0x000fe2000fffe03f */
[----:B------:R-:W-:Y:S01]  /*2910*/  UMOV UR13, 0x40000040 ;  /* 0x40000040000d7882 */ /* 0x000fe20000000000 */
[----:B------:R-:W-:Y:S01]  /*2920*/  UMOV UR15, 0x40000040 ;  /* 0x40000040000f7882 */ /* 0x000fe20000000000 */
[----:B------:R-:W-:Y:S02]  /*2930*/  WARPGROUP.DEPBAR.LE gsb0, 0x0 ;  /* 0x00008000000079c5 */ /* 0x000fe40000010000 */
[----:B--2---:R-:W-:-:S06]  /*2940*/  WARPGROUP.ARRIVE ;  /* 0x00000000000079c5 */ /* 0x004fcc0000000000 */
[----:B------:R-:W-:Y:S03]  /*2950*/  HGMMA.64x128x16.F32.BF16 R152, gdesc[UR12].tnspB, R152, gsb0 ;  /* 0x41e000000c9879f0 */ /* 0x000fe60008001898 */
[----:B------:R-:W-:Y:S02]  /*2960*/  WARPGROUP.DEPBAR.LE gsb0, 0x0 ;  /* 0x00008000000079c5 */ /* 0x000fe40000010000 */
[----:B------:R-:W-:Y:S01]  /*2970*/  STL.64 [R1], R152 ;  /* 0x0000009801007387 */ /* 0x000fe20000100a00 */
[----:B------:R-:W-:Y:S01]  /*2980*/  MOV R2, R214 ;  /* 0x000000d600027202 */ /* 0x000fe20000000f00 */
[----:B------:R-:W-:Y:S01]  /*2990*/  IMAD.MOV.U32 R0, RZ, RZ, R215 ;  /* 0x000000ffff007224 */ /* 0x000fe200078e00d7 */
[----:B------:R-:W-:Y:S01]  /*29a0*/  MOV R10, R208 ;  /* 0x000000d0000a7202 */ /* 0x000fe20000000f00 */
[----:B------:R1:W-:Y:S01]  /*29b0*/  STL.64 [R1+0x8], R154 ;  /* 0x0000089a01007387 */ /* 0x0003e20000100a00 */
[----:B------:R-:W-:Y:S01]  /*29c0*/  IMAD.MOV.U32 R6, RZ, RZ, R212 ;  /* 0x000000ffff067224 */ /* 0x000fe200078e00d4 */
[----:B------:R-:W-:Y:S01]  /*29d0*/  MOV R16, R202 ;  /* 0x000000ca00107202 */ /* 0x000fe20000000f00 */
[----:B------:R-:W-:Y:S01]  /*29e0*/  IMAD.MOV.U32 R3, RZ, RZ, R213 ;  /* 0x000000ffff037224 */ /* 0x000fe200078e00d5 */
[----:B------:R-:W2:Y:S01]  /*29f0*/  LDL.LU.64 R214, [R1+0x270] ;  /* 0x0002700001d67983 */ /* 0x000ea20000300a00 */
        /* <DEDUP_REMOVED lines=28> */
[----:B------:R-:W-:-:S02]  /*2bc0*/  IMAD.MOV.U32 R23, RZ, RZ, R195 ;  /* 0x000000ffff177224 */ /* 0x000fc400078e00c3 */
[----:B------:R-:W-:Y:S01]  /*2bd0*/  IMAD.MOV.U32 R228, RZ, RZ, R192 ;  /* 0x000000ffffe47224 */ /* 0x000fe200078e00c0 */
[----:B------:R-:W2:Y:S01]  /*2be0*/  LDL.LU.64 R198, [R1+0x230] ;  /* 0x0002300001c67983 */ /* 0x000ea20000300a00 */
[----:B------:R-:W-:Y:S02]  /*2bf0*/  IMAD.MOV.U32 R229, RZ, RZ, R193 ;  /* 0x000000ffffe57224 */ /* 0x000fe400078e00c1 */
[----:B------:R-:W-:Y:S01]  /*2c00*/  IMAD.MOV.U32 R227, RZ, RZ, R191 ;  /* 0x000000ffffe37224 */ /* 0x000fe200078e00bf */
[----:B------:R-:W2:Y:S01]  /*2c10*/  LDL.LU.64 R196, [R1+0x228] ;  /* 0x0002280001c47983 */ /* 0x000ea20000300a00 */
[----:B------:R-:W-:Y:S02]  /*2c20*/  IMAD.MOV.U32 R224, RZ, RZ, R188 ;  /* 0x000000ffffe07224 */ /* 0x000fe400078e00bc */
        /* <DEDUP_REMOVED lines=41> */
[----:B------:R-:W-:-:S03]  /*2ec0*/  IMAD.MOV.U32 R4, RZ, RZ, R157 ;  /* 0x000000ffff047224 */ /* 0x000fc600078e009d */
[----:B------:R-:W2:Y:S04]  /*2ed0*/  LDL.LU.64 R166, [R1+0x1b0] ;  /* 0x0001b00001a67983 */ /* 0x000ea80000300a00 */
[----:B------:R-:W2:Y:S04]  /*2ee0*/  LDL.LU.64 R164, [R1+0x1a8] ;  /* 0x0001a80001a47983 */ /* 0x000ea80000300a00 */
[----:B------:R-:W2:Y:S04]  /*2ef0*/  LDL.LU.64 R162, [R1+0x1a0] ;  /* 0x0001a00001a27983 */ /* 0x000ea80000300a00 */
[----:B------:R-:W2:Y:S04]  /*2f00*/  LDL.LU.64 R160, [R1+0x198] ;  /* 0x0001980001a07983 */ /* 0x000ea80000300a00 */
[----:B------:R-:W2:Y:S04]  /*2f10*/  LDL.LU.64 R158, [R1+0x190] ;  /* 0x00019000019e7983 */ /* 0x000ea80000300a00 */
[----:B------:R-:W2:Y:S04]  /*2f20*/  LDL.LU.64 R156, [R1+0x188] ;  /* 0x00018800019c7983 */ /* 0x000ea80000300a00 */
[----:B-1----:R-:W2:Y:S04]  /*2f30*/  LDL.LU.64 R154, [R1+0x180] ;  /* 0x00018000019a7983 */ /* 0x002ea80000300a00 */
[----:B------:R-:W2:Y:S01]  /*2f40*/  LDL.LU.64 R152, [R1+0x178] ;  /* 0x0001780001987983 */ /* 0x000ea20000300a00 */
[----:B------:R-:W-:Y:S01]  /*2f50*/  UIADD3 UR12, UR4, 0x204, URZ ;  /* 0x00000204040c7890 */ /* 0x000fe2000fffe03f */
[----:B------:R-:W-:Y:S01]  /*2f60*/  UMOV UR13, 0x40000040 ;  /* 0x40000040000d7882 */ /* 0x000fe20000000000 */
[----:B--2---:R-:W-:-:S07]  /*2f70*/  WARPGROUP.ARRIVE ;  /* 0x00000000000079c5 */ /* 0x004fce0000000000 */
[----:B------:R-:W-:Y:S01]  /*2f80*/  HGMMA.64x128x16.F32.BF16 R152, gdesc[UR12].tnspB, R152, gsb0 ;  /* 0x41e000000c9879f0 */ /* 0x000fe20008001898 */
[----:B------:R-:W-:Y:S01]  /*2f90*/  UIADD3 UR12, UR4, 0x404, URZ ;  /* 0x00000404040c7890 */ /* 0x000fe2000fffe03f */
[----:B------:R-:W-:Y:S01]  /*2fa0*/  UMOV UR13, 0x40000040 ;  /* 0x40000040000d7882 */ /* 0x000fe20000000000 */
        /* <DEDUP_REMOVED lines=15> */
[----:B-1----:R-:W2:Y:S04]  /*30a0*/  LDL.LU R188, [R1] ;  /* 0x0000000001bc7983 */ /* 0x002ea80000300800 */
[----:B------:R-:W2:Y:S04]  /*30b0*/  LDL.LU R189, [R1+0x4] ;  /* 0x0000040001bd7983 */ /* 0x000ea80000300800 */
[----:B------:R-:W2:Y:S04]  /*30c0*/  LDL.LU R190, [R1+0x8] ;  /* 0x0000080001be7983 */ /* 0x000ea80000300800 */
[----:B------:R-:W2:Y:S01]  /*30d0*/  LDL.LU R191, [R1+0xc] ;  /* 0x00000c0001bf7983 */ /* 0x000ea20000300800 */
[----:B------:R-:W-:-:S06]  /*30e0*/  WARPGROUP.ARRIVE ;  /* 0x00000000000079c5 */ /* 0x000fcc0000000000 */
[----:B------:R-:W-:Y:S01]  /*30f0*/  HGMMA.64x128x16.F32.BF16 R88, gdesc[UR12].tnspB, R88, gsb0 ;  /* 0x41e000000c5879f0 */ /* 0x000fe20008001858 */
[----:B------:R-:W-:Y:S01]  /*3100*/  UIADD3 UR12, UR4, 0x604, URZ ;  /* 0x00000604040c7890 */ /* 0x000fe2000fffe03f */
        /* <DEDUP_REMOVED lines=17> */
[----:B------:R-:W-:Y:S01]  /*3220*/  IMAD.MOV.U32 R207, RZ, RZ, R239 ;  /* 0x000000ffffcf7224 */ /* 0x000fe200078e00ef */
[----:B------:R-:W-:Y:S02]  /*3230*/  WARPGROUP.DEPBAR.LE gsb0, 0x0 ;  /* 0x00008000000079c5 */ /* 0x000fe40000010000 */
[----:B------:R-:W-:-:S06]  /*3240*/  WARPGROUP.ARRIVE ;  /* 0x00000000000079c5 */ /* 0x000fcc0000000000 */
[----:B------:R-:W-:Y:S01]  /*3250*/  HGMMA.64x128x16.F32.BF16 R24, gdesc[UR12].tnspB, R24, gsb0 ;  /* 0x41e000000c1879f0 */ /* 0x000fe20008001818 */
        /* <DEDUP_REMOVED lines=22> */
[----:B------:R-:W-:Y:S01]  /*33c0*/  IMAD.MOV.U32 R251, RZ, RZ, R0 ;  /* 0x000000fffffb7224 */ /* 0x000fe200078e0000 */
[----:B------:R-:W-:Y:S01]  /*33d0*/  UIADD3 UR12, UR4, 0x6, URZ ;  /* 0x00000006040c7890 */ /* 0x000fe2000fffe03f */
[----:B------:R-:W-:Y:S01]  /*33e0*/  IMAD.MOV.U32 R231, RZ, RZ, R23 ;  /* 0x000000ffffe77224 */ /* 0x000fe200078e0017 */
[----:B------:R-:W-:Y:S01]  /*33f0*/  UIADD3 UR14, UR8, 0x180, URZ ;  /* 0x00000180080e7890 */ /* 0x000fe2000fffe03f */
[----:B------:R-:W-:Y:S01]  /*3400*/  IMAD.MOV.U32 R233, RZ, RZ, R21 ;  /* 0x000000ffffe97224 */ /* 0x000fe200078e0015 */
[----:B------:R-:W-:Y:S01]  /*3410*/  UMOV UR13, 0x40000040 ;  /* 0x40000040000d7882 */ /* 0x000fe20000000000 */
[----:B------:R-:W-:Y:S01]  /*3420*/  IMAD.MOV.U32 R234, RZ, RZ, R20 ;  /* 0x000000ffffea7224 */ /* 0x000fe200078e0014 */
[----:B------:R-:W-:Y:S01]  /*3430*/  UMOV UR15, 0x40000040 ;  /* 0x40000040000f7882 */ /* 0x000fe20000000000 */
[----:B------:R-:W-:Y:S01]  /*3440*/  IMAD.MOV.U32 R236, RZ, RZ, R18 ;  /* 0x000000ffffec7224 */ /* 0x000fe200078e0012 */
[----:B------:R1:W5:Y:S01]  /*3450*/  LDL.LU R5, [R1+0x174] ;  /* 0x0001740001057983 */ /* 0x0003620000300800 */
[----:B------:R-:W-:-:S03]  /*3460*/  IMAD.MOV.U32 R237, RZ, RZ, R17 ;  /* 0x000000ffffed7224 */ /* 0x000fc600078e0011 */
[----:B------:R1:W5:Y:S01]  /*3470*/  LDL.LU R4, [R1+0x170] ;  /* 0x0001700001047983 */ /* 0x0003620000300800 */
[----:B------:R-:W-:Y:S02]  /*3480*/  WARPGROUP.DEPBAR.LE gsb0, 0x0 ;  /* 0x00008000000079c5 */ /* 0x000fe40000010000 */
[----:B--2---:R-:W-:-:S06]  /*3490*/  WARPGROUP.ARRIVE ;  /* 0x00000000000079c5 */ /* 0x004fcc0000000000 */
        /* <DEDUP_REMOVED lines=34> */
[----:B--2---:R-:W2:Y:S04]  /*36c0*/  LDL.LU.64 R214, [R1+0x168] ;  /* 0x0001680001d67983 */ /* 0x004ea80000300a00 */
        /* <DEDUP_REMOVED lines=20> */
[----:B------:R-:W-:-:S07]  /*3810*/  WARPGROUP.ARRIVE ;  /* 0x00000000000079c5 */ /* 0x000fce0000000000 */
[----:B------:R-:W-:Y:S01]  /*3820*/  HGMMA.64x128x16.F32.BF16 R88, gdesc[UR12].tnspB, R88, gsb0 ;  /* 0x41e000000c5879f0 */ /* 0x000fe20008001858 */
[----:B------:R-:W-:Y:S01]  /*3830*/  UIADD3 UR12, UR4, 0x606, URZ ;  /* 0x00000606040c7890 */ /* 0x000fe2000fffe03f */
[----:B------:R-:W-:Y:S02]  /*3840*/  UMOV UR13, 0x40000040 ;  /* 0x40000040000d7882 */ /* 0x000fe40000000000 */
[----:B------:R-:W-:Y:S01]  /*3850*/  UMOV UR4, 0x1 ;  /* 0x0000000100047882 */ /* 0x000fe20000000000 */
[----:B------:R-:W-:Y:S02]  /*3860*/  WARPGROUP.DEPBAR.LE gsb0, 0x0 ;  /* 0x00008000000079c5 */ /* 0x000fe40000010000 */
[----:B------:R-:W-:-:S06]  /*3870*/  WARPGROUP.ARRIVE ;  /* 0x00000000000079c5 */ /* 0x000fcc0000000000 */
[----:B-1----:R-:W-:Y:S03]  /*3880*/  HGMMA.64x128x16.F32.BF16 R24, gdesc[UR12].tnspB, R24, gsb0 ;  /* 0x41e000000c1879f0 */ /* 0x002fe60008001818 */
[----:B------:R-:W-:Y:S02]  /*3890*/  WARPGROUP.DEPBAR.LE gsb0, 0x0 ;  /* 0x00008000000079c5 */ /* 0x000fe40000010000 */
.L_x_14:
[----:B------:R-:W-:-:S04]  /*38a0*/  UISETP.LT.AND UP0, UPT, UR5, 0x1, UPT ;  /* 0x000000010500788c */ /* 0x000fc8000bf01270 */
[----:B------:R-:W-:-:S04]  /*38b0*/  USEL UR7, UR5, 0x1, UP0 ;  /* 0x0000000105077887 */ /* 0x000fc80008000000 */
[----:B------:R-:W-:-:S04]  /*38c0*/  UIADD3 UR7, UR5, -UR7, URZ ;  /* 0x8000000705077290 */ /* 0x000fc8000fffe03f */
[----:B------:R-:W-:-:S06]  /*38d0*/  UISETP.GE.AND UP0, UPT, UR7, 0x1, UPT ;  /* 0x000000010700788c */ /* 0x000fcc000bf06270 */
[----:B------:R-:W-:-:S13]  /*38e0*/  PLOP3.LUT P1, PT, PT, PT, UP0, 0x80, 0x0 ;  /* 0x000000000000781c */ /* 0x000fda0003f2f008 */
[----:B------:R-:W-:Y:S05]  /*38f0*/  @!P1 BRA `(.L_x_17) ;  /* 0x0000002800b09947 */ /* 0x000fea0003800000 */
[----:B------:R-:W-:Y:S01]  /*3900*/  IMAD.MOV.U32 R3, RZ, RZ, RZ ;  /* 0x000000ffff037224 */ /* 0x000fe200078e00ff */
[----:B------:R-:W-:Y:S02]  /*3910*/  ULOP3.LUT UR23, UR6, 0x1, URZ, 0xfc, !UPT ;  /* 0x0000000106177892 */ /* 0x000fe4000f8efc3f */
[----:B------:R-:W-:Y:S01]  /*3920*/  UISETP.NE.U32.AND UP0, UPT, UR4, URZ, UPT ;  /* 0x0000003f0400728c */ /* 0x000fe2000bf05070 */
[----:B------:R-:W-:Y:S01]  /*3930*/  UMOV UR8, UR7 ;  /* 0x0000000700087c82 */ /* 0x000fe20008000000 */
[----:B------:R-:W-:-:S09]  /*3940*/  UMOV UR5, URZ ;  /* 0x0000003f00057c82 */ /* 0x000fd20008000000 */
.L_x_22:
[----:B------:R-:W-:-:S06]  /*3950*/  UISETP.NE.AND UP1, UPT, UR23, 0x3, UPT ;  /* 0x000000031700788c */ /* 0x000fcc000bf25270 */
[----:B------:R-:W-:-:S13]  /*3960*/  PLOP3.LUT P2, PT, PT, PT, UP1, 0x80, 0x0 ;  /* 0x000000000000781c */ /* 0x000fda0003f4f018 */
[----:B------:R-:W-:Y:S05]  /*3970*/  @!P2 BRA `(.L_x_18) ;  /* 0x000000000004a947 */ /* 0x000fea0003800000 */
[----:B------:R-:W-:Y:S01]  /*3980*/  BPT.TRAP 0x1 ;  /* 0x000000040000795c */ /* 0x000fe20000300000 */
.L_x_18:
[----:B------:R-:W1:Y:S01]  /*3990*/  S2UR UR10, SR_CgaCtaId ;  /* 0x00000000000a79c3 */ /* 0x000e620000008800 */
[----:B------:R-:W-:Y:S01]  /*39a0*/  UMOV UR9, 0x400 ;  /* 0x0000040000097882 */ /* 0x000fe20000000000 */
[----:B------:R-:W-:Y:S01]  /*39b0*/  SHF.L.U32 R2, R3, 0x1f, RZ ;  /* 0x0000001f03027819 */ /* 0x000fe200000006ff */
[----:B-1----:R-:W-:-:S04]  /*39c0*/  ULEA UR9, UR10, UR9, 0x18 ;  /* 0x000000090a097291 */ /* 0x002fc8000f8ec03f */
[----:B------:R-:W-:-:S12]  /*39d0*/  ULEA UR10, UR4, UR9, 0x3 ;  /* 0x00000009040a7291 */ /* 0x000fd8000f8e183f */
.L_x_19:
[----:B-1----:R-:W-:-:S04]  /*39e0*/  MOV R0, UR10 ;  /* 0x0000000a00007c02 */ /* 0x002fc80008000f00 */
[----:B------:R1:W2:Y:S03]  /*39f0*/  SYNCS.PHASECHK.TRANS64.TRYWAIT P1, [R0+URZ+0x30000], R2 ;  /* 0x03000002000075a7 */ /* 0x0002a6000802017f */
[----:B--2---:R-:W-:Y:S05]  /*3a00*/  @!P1 NANOSLEEP.SYNCS 0x989680 ;  /* 0x009896800000995d */ /* 0x004fea0003900000 */
[----:B------:R-:W2:Y:S02]  /*3a10*/  @!P1 SYNCS.PHASECHK.TRANS64 P1, [R0+URZ+0x30000], R2 ;  /* 0x03000002000095a7 */ /* 0x000ea4000802007f */
[----:B--2---:R-:W-:Y:S05]  /*3a20*/  @!P1 BRA `(.L_x_19) ;  /* 0xfffffffc00ec9947 */ /* 0x004fea000383ffff */
        /* <DEDUP_REMOVED lines=32> */
[----:B--2---:R-:W2:Y:S04]  /*3c30*/  LDL.LU.64 R24, [R1] ;  /* 0x0000000001187983 */ /* 0x004ea80000300a00 */
        /* <DEDUP_REMOVED lines=31> */
[----:B------:R-:W-:-:S02]  /*3e30*/  UIADD3 UR12, UR9, 0x20000, URZ ;  /* 0x00020000090c7890 */ /* 0x000fc4000fffe03f */
[----:B------:R-:W-:Y:S01]  /*3e40*/  USHF.R.U32.HI UR10, URZ, 0x4, UR9 ;  /* 0x000000043f0a7899 */ /* 0x000fe20008011609 */
[----:B-----5:R-:W-:Y:S01]  /*3e50*/  STL [R1+0x178], R5 ;  /* 0x0001780501007387 */ /* 0x020fe20000100800 */
[----:B------:R-:W-:Y:S02]  /*3e60*/  USHF.R.U32.HI UR12, URZ, 0x4, UR12 ;  /* 0x000000043f0c7899 */ /* 0x000fe4000801160c */
[----:B------:R-:W-:Y:S01]  /*3e70*/  ULOP3.LUT UR10, UR10, 0x3fff, URZ, 0xc0, !UPT ;  /* 0x00003fff0a0a7892 */ /* 0x000fe2000f8ec03f */
[----:B------:R3:W-:Y:S01]  /*3e80*/  STL [R1+0x174], R4 ;  /* 0x0001740401007387 */ /* 0x0007e20000100800 */
[----:B------:R-:W-:Y:S02]  /*3e90*/  ULOP3.LUT UR12, UR12, 0x3fff, URZ, 0xc0, !UPT ;  /* 0x00003fff0c0c7892 */ /* 0x000fe4000f8ec03f */
[----:B------:R-:W-:Y:S01]  /*3ea0*/  ULOP3.LUT UR10, UR10, 0x10000, URZ, 0xfc, !UPT ;  /* 0x000100000a0a7892 */ /* 0x000fe2000f8efc3f */
[----:B------:R4:W-:Y:S01]  /*3eb0*/  STL [R1+0x170], R3 ;  /* 0x0001700301007387 */ /* 0x0009e20000100800 */
[----:B------:R-:W-:-:S02]  /*3ec0*/  ULOP3.LUT UR12, UR12, 0x2000000, URZ, 0xfc, !UPT ;  /* 0x020000000c0c7892 */ /* 0x000fc4000f8efc3f */
[----:B------:R-:W-:Y:S02]  /*3ed0*/  ULEA UR10, UR4, UR10, 0xb ;  /* 0x0000000a040a7291 */ /* 0x000fe4000f8e583f */
[----:B------:R-:W-:Y:S01]  /*3ee0*/  ULEA UR12, UR4, UR12, 0xa ;  /* 0x0000000c040c7291 */ /* 0x000fe2000f8e503f */
[----:B------:R-:W-:Y:S01]  /*3ef0*/  UMOV UR17, 0x40000040 ;  /* 0x4000004000117882 */ /* 0x000fe20000000000 */
[----:B------:R-:W-:-:S03]  /*3f00*/  UMOV UR19, 0x40000040 ;  /* 0x4000004000137882 */ /* 0x000fc60000000000 */
[----:B------:R-:W-:Y:S02]  /*3f10*/  UMOV UR16, UR10 ;  /* 0x0000000a00107c82 */ /* 0x000fe40008000000 */
[----:B------:R-:W-:Y:S01]  /*3f20*/  UMOV UR18, UR12 ;  /* 0x0000000c00127c82 */ /* 0x000fe20008000000 */
[----:B--2---:R-:W-:-:S06]  /*3f30*/  WARPGROUP.ARRIVE ;  /* 0x00000000000079c5 */ /* 0x004fcc0000000000 */
[----:B------:R-:W-:Y:S01]  /*3f40*/  HGMMA.64x128x16.F32.BF16 R24, gdesc[UR16].tnspB, R24, UP0, gsb0 ;  /* 0x41e00000101879f0 */ /* 0x000fe2000b801818 */
[----:B------:R-:W-:Y:S01]  /*3f50*/  UIADD3 UR16, UR10, 0x200, URZ ;  /* 0x000002000a107890 */ /* 0x000fe2000fffe03f */
[----:B------:R-:W-:Y:S01]  /*3f60*/  UMOV UR17, 0x40000040 ;  /* 0x4000004000117882 */ /* 0x000fe20000000000 */
[----:B------:R-:W-:Y:S02]  /*3f70*/  WARPGROUP.DEPBAR.LE gsb0, 0x0 ;  /* 0x00008000000079c5 */ /* 0x000fe40000010000 */
[----:B------:R-:W-:Y:S01]  /*3f80*/  STL.64 [R1], R24 ;  /* 0x0000001801007387 */ /* 0x000fe20000100a00 */
[----:B-1----:R-:W-:Y:S01]  /*3f90*/  IMAD.MOV.U32 R2, RZ, RZ, R86 ;  /* 0x000000ffff027224 */ /* 0x002fe200078e0056 */
[----:B------:R-:W-:Y:S01]  /*3fa0*/  MOV R0, R87 ;  /* 0x0000005700007202 */ /* 0x000fe20000000f00 */
[----:B---3--:R-:W-:Y:S01]  /*3fb0*/  IMAD.MOV.U32 R4, RZ, RZ, R84 ;  /* 0x000000ffff047224 */ /* 0x008fe200078e0054 */
[----:B------:R1:W-:Y:S01]  /*3fc0*/  STL.64 [R1+0x8], R26 ;  /* 0x0000081a01007387 */ /* 0x0003e20000100a00 */
[----:B----4-:R-:W-:Y:S01]  /*3fd0*/  IMAD.MOV.U32 R3, RZ, RZ, R85 ;  /* 0x000000ffff037224 */ /* 0x010fe200078e0055 */
        /* <DEDUP_REMOVED lines=20> */
[----:B------:R-:W-:Y:S01]  /*4120*/  WARPGROUP.ARRIVE ;  /* 0x00000000000079c5 */ /* 0x000fe20000000000 */
        /* <DEDUP_REMOVED lines=11> */
[----:B------:R-:W-:Y:S01]  /*41e0*/  HGMMA.64x128x16.F32.BF16 R152, gdesc[UR16].tnspB, R152, UP0, gsb0 ;  /* 0x41e00000109879f0 */ /* 0x000fe2000b801898 */
        /* <DEDUP_REMOVED lines=48> */
[----:B------:R-:W2:Y:S04]  /*44f0*/  LDL.LU.64 R40, [R1+0x330] ;  /* 0x0003300001287983 */ /* 0x000ea80000300a00 */
        /* <DEDUP_REMOVED lines=8> */
[----:B------:R-:W-:-:S03]  /*4580*/  WARPGROUP.DEPBAR.LE gsb0, 0x0 ;  /* 0x00008000000079c5 */ /* 0x000fc60000010000 */
        /* <DEDUP_REMOVED lines=14> */
[----:B-1----:R-:W3:Y:S04]  /*4670*/  LDL.LU R188, [R1] ;  /* 0x0000000001bc7983 */ /* 0x002ee80000300800 */
[----:B------:R-:W3:Y:S04]  /*4680*/  LDL.LU R189, [R1+0x4] ;  /* 0x0000040001bd7983 */ /* 0x000ee80000300800 */
[----:B------:R-:W3:Y:S04]  /*4690*/  LDL.LU R190, [R1+0x8] ;  /* 0x0000080001be7983 */ /* 0x000ee80000300800 */
[----:B------:R-:W3:Y:S01]  /*46a0*/  LDL.LU R191, [R1+0xc] ;  /* 0x00000c0001bf7983 */ /* 0x000ee20000300800 */
[----:B------:R-:W-:Y:S01]  /*46b0*/  UIADD3 UR16, UR10, 0x400, URZ ;  /* 0x000004000a107890 */ /* 0x000fe2000fffe03f */
[----:B------:R-:W-:Y:S01]  /*46c0*/  WARPGROUP.ARRIVE ;  /* 0x00000000000079c5 */ /* 0x000fe20000000000 */
[----:B------:R-:W-:-:S07]  /*46d0*/  UMOV UR17, 0x40000040 ;  /* 0x4000004000117882 */ /* 0x000fce0000000000 */
[----:B------:R-:W-:Y:S01]  /*46e0*/  HGMMA.64x128x16.F32.BF16 R88, gdesc[UR16].tnspB, R88, UP0, gsb0 ;  /* 0x41e00000105879f0 */ /* 0x000fe2000b801858 */
        /* <DEDUP_REMOVED lines=15> */
[----:B------:R-:W-:Y:S02]  /*47e0*/  IMAD.MOV.U32 R202, RZ, RZ, R242 ;  /* 0x000000ffffca7224 */ /* 0x000fe400078e00f2 */
[----:B------:R-:W-:Y:S01]  /*47f0*/  IMAD.MOV.U32 R204, RZ, RZ, R240 ;  /* 0x000000ffffcc7224 */ /* 0x000fe200078e00f0 */
[----:B------:R-:W-:Y:S01]  /*4800*/  MOV R240, R12 ;  /* 0x0000000c00f07202 */ /* 0x000fe20000000f00 */
[----:B------:R-:W-:Y:S01]  /*4810*/  IMAD.MOV.U32 R205, RZ, RZ, R239 ;  /* 0x000000ffffcd7224 */ /* 0x000fe200078e00ef */
[----:B------:R-:W-:Y:S02]  /*4820*/  WARPGROUP.DEPBAR.LE gsb0, 0x0 ;  /* 0x00008000000079c5 */ /* 0x000fe40000010000 */
[----:B--2---:R-:W-:-:S06]  /*4830*/  WARPGROUP.ARRIVE ;  /* 0x00000000000079c5 */ /* 0x004fcc0000000000 */
[----:B------:R-:W-:Y:S01]  /*4840*/  HGMMA.64x128x16.F32.BF16 R24, gdesc[UR16].tnspB, R24, UP0, gsb0 ;  /* 0x41e00000101879f0 */ /* 0x000fe2000b801818 */
[----:B------:R-:W-:Y:S02]  /*4850*/  IMAD.MOV.U32 R206, RZ, RZ, R238 ;  /* 0x000000ffffce7224 */ /* 0x000fe400078e00ee */
        /* <DEDUP_REMOVED lines=29> */
[----:B------:R-:W-:Y:S02]  /*4a30*/  UIADD3 UR16, UR10, 0x2, URZ ;  /* 0x000000020a107890 */ /* 0x000fe4000fffe03f */
[----:B------:R-:W-:Y:S01]  /*4a40*/  UIADD3 UR18, UR12, 0x80, URZ ;  /* 0x000000800c127890 */ /* 0x000fe2000fffe03f */
[----:B------:R-:W-:Y:S01]  /*4a50*/  UMOV UR17, 0x40000040 ;  /* 0x4000004000117882 */ /* 0x000fe20000000000 */
[----:B------:R-:W-:Y:S01]  /*4a60*/  UMOV UR19, 0x40000040 ;  /* 0x4000004000137882 */ /* 0x000fe20000000000 */
[----:B------:R-:W-:-:S02]  /*4a70*/  WARPGROUP.DEPBAR.LE gsb0, 0x0 ;  /* 0x00008000000079c5 */ /* 0x000fc40000010000 */
[----:B---3--:R-:W-:-:S06]  /*4a80*/  WARPGROUP.ARRIVE ;  /* 0x00000000000079c5 */ /* 0x008fcc0000000000 */
        /* <DEDUP_REMOVED lines=135> */
[----:B------:R-:W-:Y:S02]  /*5300*/  IMAD.MOV.U32 R2, RZ, RZ, R214 ;  /* 0x000000ffff027224 */ /* 0x000fe400078e00d6 */
[----:B------:R-:W-:Y:S01]  /*5310*/  IMAD.MOV.U32 R0, RZ, RZ, R215 ;  /* 0x000000ffff007224 */ /* 0x000fe200078e00d7 */
[----:B------:R1:W-:Y:S01]  /*5320*/  STL.64 [R1+0x8], R154 ;  /* 0x0000089a01007387 */ /* 0x0003e20000100a00 */
[----:B------:R-:W-:Y:S01]  /*5330*/  IMAD.MOV.U32 R7, RZ, RZ, R212 ;  /* 0x000000ffff077224 */ /* 0x000fe200078e00d4 */
[----:B------:R-:W-:Y:S01]  /*5340*/  MOV R9, R210 ;  /* 0x000000d200097202 */ /* 0x000fe20000000f00 */
[----:B------:R-:W-:Y:S01]  /*5350*/  IMAD.MOV.U32 R6, RZ, RZ, R213 ;  /* 0x000000ffff067224 */ /* 0x000fe200078e00d5 */
[----:B------:R-:W2:Y:S01]  /*5360*/  LDL.LU.64 R214, [R1+0x278] ;  /* 0x0002780001d67983 */ /* 0x000ea20000300a00 */
[----:B------:R-:W-:-:S02]  /*5370*/  IMAD.MOV.U32 R8, RZ, RZ, R211 ;  /* 0x000000ffff087224 */ /* 0x000fc400078e00d3 */
[----:B------:R-:W-:Y:S01]  /*5380*/  IMAD.MOV.U32 R11, RZ, RZ, R208 ;  /* 0x000000ffff0b7224 */ /* 0x000fe200078e00d0 */
[----:B------:R-:W2:Y:S01]  /*5390*/  LDL.LU.64 R212, [R1+0x270] ;  /* 0x0002700001d47983 */ /* 0x000ea20000300a00 */
[----:B------:R-:W-:Y:S01]  /*53a0*/  IMAD.MOV.U32 R10, RZ, RZ, R209 ;  /* 0x000000ffff0a7224 */ /* 0x000fe200078e00d1 */
[----:B------:R-:W-:Y:S01]  /*53b0*/  MOV R15, R204 ;  /* 0x000000cc000f7202 */ /* 0x000fe20000000f00 */
        /* <DEDUP_REMOVED lines=12> */
[----:B------:R-:W-:-:S03]  /*5480*/  IMAD.MOV.U32 R20, RZ, RZ, R199 ;  /* 0x000000ffff147224 */ /* 0x000fc600078e00c7 */
[----:B------:R-:W2:Y:S01]  /*5490*/  LDL.LU.64 R202, [R1+0x248] ;  /* 0x0002480001ca7983 */ /* 0x000ea20000300a00 */
[----:B------:R-:W-:Y:S02]  /*54a0*/  IMAD.MOV.U32 R23, RZ, RZ, R196 ;  /* 0x000000ffff177224 */ /* 0x000fe400078e00c4 */
        /* <DEDUP_REMOVED lines=106> */
[----:B------:R-:W-:Y:S01]  /*5b50*/  UIADD3 UR14, UR10, 0x6, URZ ;  /* 0x000000060a0e7890 */ /* 0x000fe2000fffe03f */
[----:B------:R-:W-:Y:S01]  /*5b60*/  IMAD.MOV.U32 R203, RZ, RZ, R244 ;  /* 0x000000ffffcb7224 */ /* 0x000fe200078e00f4 */
[----:B------:R-:W-:Y:S01]  /*5b70*/  MOV R244, R11 ;  /* 0x0000000b00f47202 */ /* 0x000fe20000000f00 */
[----:B------:R-:W-:Y:S01]  /*5b80*/  IMAD.MOV.U32 R205, RZ, RZ, R242 ;  /* 0x000000ffffcd7224 */ /* 0x000fe200078e00f2 */
[----:B------:R-:W-:Y:S01]  /*5b90*/  UMOV UR13, 0x40000040 ;  /* 0x40000040000d7882 */ /* 0x000fe20000000000 */
[----:B------:R-:W-:Y:S01]  /*5ba0*/  IMAD.MOV.U32 R206, RZ, RZ, R241 ;  /* 0x000000ffffce7224 */ /* 0x000fe200078e00f1 */
[----:B------:R-:W-:Y:S01]  /*5bb0*/  UMOV UR15, 0x40000040 ;  /* 0x40000040000f7882 */ /* 0x000fe20000000000 */
[----:B------:R-:W-:Y:S01]  /*5bc0*/  IMAD.MOV.U32 R207, RZ, RZ, R240 ;  /* 0x000000ffffcf7224 */ /* 0x000fe200078e00f0 */
[----:B------:R1:W5:Y:S01]  /*5bd0*/  LDL.LU R5, [R1+0x178] ;  /* 0x0001780001057983 */ /* 0x0003620000300800 */
[----:B------:R-:W-:Y:S01]  /*5be0*/  IMAD.MOV.U32 R208, RZ, RZ, R239 ;  /* 0x000000ffffd07224 */ /* 0x000fe200078e00ef */
[----:B------:R-:W-:-:S02]  /*5bf0*/  WARPGROUP.DEPBAR.LE gsb0, 0x0 ;  /* 0x00008000000079c5 */ /* 0x000fc40000010000 */
[----:B------:R-:W-:-:S06]  /*5c00*/  WARPGROUP.ARRIVE ;  /* 0x00000000000079c5 */ /* 0x000fcc0000000000 */
[----:B------:R-:W-:Y:S01]  /*5c10*/  HGMMA.64x128x16.F32.BF16 R24, gdesc[UR16].tnspB, R24, gsb0 ;  /* 0x41e00000101879f0 */ /* 0x000fe20008001818 */
        /* <DEDUP_REMOVED lines=22> */
[----:B------:R-:W-:Y:S01]  /*5d80*/  IMAD.MOV.U32 R251, RZ, RZ, R0 ;  /* 0x000000fffffb7224 */ /* 0x000fe200078e0000 */
[----:B------:R-:W-:Y:S01]  /*5d90*/  UIADD3 UR16, UR12, 0x180, URZ ;  /* 0x000001800c107890 */ /* 0x000fe2000fffe03f */
[----:B------:R-:W-:Y:S01]  /*5da0*/  IMAD.MOV.U32 R233, RZ, RZ, R22 ;  /* 0x000000ffffe97224 */ /* 0x000fe200078e0016 */
[----:B------:R1:W5:Y:S01]  /*5db0*/  LDL.LU R4, [R1+0x174] ;  /* 0x0001740001047983 */ /* 0x0003620000300800 */
[----:B------:R-:W-:Y:S02]  /*5dc0*/  IMAD.MOV.U32 R234, RZ, RZ, R21 ;  /* 0x000000ffffea7224 */ /* 0x000fe400078e0015 */
[----:B------:R-:W-:Y:S02]  /*5dd0*/  IMAD.MOV.U32 R235, RZ, RZ, R20 ;  /* 0x000000ffffeb7224 */ /* 0x000fe400078e0014 */
[----:B------:R-:W-:Y:S01]  /*5de0*/  IMAD.MOV.U32 R236, RZ, RZ, R19 ;  /* 0x000000ffffec7224 */ /* 0x000fe200078e0013 */
[----:B------:R-:W-:Y:S01]  /*5df0*/  UMOV UR12, UR14 ;  /* 0x0000000e000c7c82 */ /* 0x000fe20008000000 */
[----:B------:R-:W-:Y:S01]  /*5e00*/  UMOV UR14, UR16 ;  /* 0x00000010000e7c82 */ /* 0x000fe20008000000 */
[----:B------:R1:W5:Y:S01]  /*5e10*/  LDL.LU R3, [R1+0x170] ;  /* 0x0001700001037983 */ /* 0x0003620000300800 */
[----:B------:R-:W-:-:S02]  /*5e20*/  WARPGROUP.DEPBAR.LE gsb0, 0x0 ;  /* 0x00008000000079c5 */ /* 0x000fc40000010000 */
        /* <DEDUP_REMOVED lines=59> */
[----:B------:R-:W-:Y:S01]  /*61e0*/  UMOV UR13, 0x40000040 ;  /* 0x40000040000d7882 */ /* 0x000fe20000000000 */
[----:B------:R-:W-:Y:S02]  /*61f0*/  WARPGROUP.DEPBAR.LE gsb0, 0x0 ;  /* 0x00008000000079c5 */ /* 0x000fe40000010000 */
[----:B------:R-:W-:-:S07]  /*6200*/  WARPGROUP.ARRIVE ;  /* 0x00000000000079c5 */ /* 0x000fce0000000000 */
[----:B------:R-:W-:Y:S03]  /*6210*/  HGMMA.64x128x16.F32.BF16 R24, gdesc[UR12].tnspB, R24, gsb0 ;  /* 0x41e000000c1879f0 */ /* 0x000fe60008001818 */
[----:B------:R-:W-:Y:S02]  /*6220*/  WARPGROUP.DEPBAR.LE gsb0, 0x0 ;  /* 0x00008000000079c5 */ /* 0x000fe40000010000 */
[----:B-1----:R-:W-:Y:S05]  /*6230*/  @!P2 BRA `(.L_x_20) ;  /* 0x000000000004a947 */ /* 0x002fea0003800000 */
[----:B------:R-:W-:Y:S01]  /*6240*/  BPT.TRAP 0x1 ;  /* 0x000000040000795c */ /* 0x000fe20000300000 */
.L_x_20:
[----:B-----5:R-:W-:Y:S01]  /*6250*/  ISETP.NE.AND P1, PT, R4, RZ, PT ;  /* 0x000000ff0400720c */ /* 0x020fe20003f25270 */
[----:B------:R-:W-:Y:S01]  /*6260*/  IMAD.U32 R0, RZ, RZ, UR5 ;  /* 0x00000005ff007e24 */ /* 0x000fe2000f8e00ff */
[----:B------:R-:W-:-:S11]  /*6270*/  UISETP.GT.U32.AND UP0, UPT, UR6, 0x1, UPT ;  /* 0x000000010600788c */ /* 0x000fd6000bf04070 */
[----:B------:R-:W-:-:S05]  /*6280*/  @P1 LEA R0, R0, UR9, 0x3 ;  /* 0x0000000900001c11 */ /* 0x000fca000f8e18ff */
[----:B------:R-:W-:-:S05]  /*6290*/  @P1 VIADD R0, R0, 0x30020 ;  /* 0x0003002000001836 */ /* 0x000fca0000000000 */
[----:B------:R-:W-:-:S04]  /*62a0*/  @P1 PRMT R0, R5, 0x654, R0 ;  /* 0x0000065405001816 */ /* 0x000fc80000000000 */
[----:B------:R1:W-:Y:S01]  /*62b0*/  @P1 SYNCS.ARRIVE.TRANS64.RED.A1T0 RZ, [R0+URZ], RZ ;  /* 0x000000ff00ff19a7 */ /* 0x0003e2000810043f */
[----:B------:R-:W-:-:S13]  /*62c0*/  PLOP3.LUT P1, PT, PT, PT, UP0, 0x80, 0x0 ;  /* 0x000000000000781c */ /* 0x000fda0003f2f008 */
[----:B-1----:R-:W-:Y:S05]  /*62d0*/  @P1 BRA `(.L_x_21) ;  /* 0x0000000000041947 */ /* 0x002fea0003800000 */
[----:B------:R-:W-:Y:S01]  /*62e0*/  BPT.TRAP 0x1 ;  /* 0x000000040000795c */ /* 0x000fe20000300000 */
.L_x_21:
[----:B------:R-:W-:Y:S02]  /*62f0*/  UISETP.GT.AND UP2, UPT, UR8, 0x1, UPT ;  /* 0x000000010800788c */ /* 0x000fe4000bf44270 */
[----:B------:R-:W-:Y:S02]  /*6300*/  UIADD3 UR4, UR4, 0x1, URZ ;  /* 0x0000000104047890 */ /* 0x000fe4000fffe03f */
[----:B------:R-:W-:Y:S02]  /*6310*/  UIADD3 UR5, UR5, 0x1, URZ ;  /* 0x0000000105057890 */ /* 0x000fe4000fffe03f */
[----:B------:R-:W-:Y:S01]  /*6320*/  PLOP3.LUT P1, PT, PT, PT, UP2, 0x80, 0x0 ;  /* 0x000000000000781c */ /* 0x000fe20003f2f028 */
[----:B------:R-:W-:Y:S02]  /*6330*/  UISETP.NE.AND UP0, UPT, UR4, 0x4, UPT ;  /* 0x000000040400788c */ /* 0x000fe4000bf05270 */
[----:B------:R-:W-:Y:S02]  /*6340*/  UISETP.NE.AND UP1, UPT, UR5, 0x4, UPT ;  /* 0x000000040500788c */ /* 0x000fe4000bf25270 */
[----:B------:R-:W-:-:S02]  /*6350*/  USEL UR9, URZ, 0x1, UP0 ;  /* 0x000000013f097887 */ /* 0x000fc40008000000 */
[----:B------:R-:W-:Y:S02]  /*6360*/  USEL UR4, UR4, URZ, UP0 ;  /* 0x0000003f04047287 */ /* 0x000fe40008000000 */
[----:B------:R-:W-:Y:S02]  /*6370*/  UIADD3 UR8, UR8, -0x1, URZ ;  /* 0xffffffff08087890 */ /* 0x000fe4000fffe03f */
[----:B------:R-:W-:Y:S01]  /*6380*/  USEL UR5, UR5, URZ, UP1 ;  /* 0x0000003f05057287 */ /* 0x000fe20008800000 */
[----:B------:R-:W-:Y:S01]  /*6390*/  LOP3.LUT R3, R3, UR9, RZ, 0x3c, !PT ;  /* 0x0000000903037c12 */ /* 0x000fe2000f8e3cff */
[----:B------:R-:W-:Y:S01]  /*63a0*/  UPLOP3.LUT UP0, UPT, UPT, UPT, UPT, 0x80, 0x0 ;  /* 0x000000000000789c */ /* 0x000fe20003f0f070 */
[----:B------:R-:W-:Y:S10]  /*63b0*/  @P1 BRA `(.L_x_22) ;  /* 0xffffffd400641947 */ /* 0x000ff4000383ffff */
.L_x_17:
[----:B------:R-:W-:Y:S05]  /*63c0*/  @!P0 BRA `(.L_x_23) ;  /* 0x00000000004c8947 */ /* 0x000fea0003800000 */
[----:B------:R-:W-:-:S04]  /*63d0*/  ULOP3.LUT UR4, UR6, 0x1, URZ, 0xfc, !UPT ;  /* 0x0000000106047892 */ /* 0x000fc8000f8efc3f */
[----:B------:R-:W-:-:S06]  /*63e0*/  UISETP.NE.AND UP0, UPT, UR4, 0x3, UPT ;  /* 0x000000030400788c */ /* 0x000fcc000bf05270 */
[----:B------:R-:W-:-:S13]  /*63f0*/  PLOP3.LUT P0, PT, PT, PT, UP0, 0x80, 0x0 ;  /* 0x000000000000781c */ /* 0x000fda0003f0f008 */
[----:B------:R-:W-:Y:S05]  /*6400*/  @!P0 BRA `(.L_x_24) ;  /* 0x0000000000048947 */ /* 0x000fea0003800000 */
[----:B------:R-:W-:Y:S01]  /*6410*/  BPT.TRAP 0x1 ;  /* 0x000000040000795c */ /* 0x000fe20000300000 */
.L_x_24:
[----:B-----5:R-:W-:Y:S01]  /*6420*/  ISETP.NE.AND P0, PT, R4, RZ, PT ;  /* 0x000000ff0400720c */ /* 0x020fe20003f05270 */
[----:B------:R-:W-:-:S12]  /*6430*/  UISETP.GT.U32.AND UP0, UPT, UR6, 0x1, UPT ;  /* 0x000000010600788c */ /* 0x000fd8000bf04070 */
[----:B------:R-:W1:Y:S01]  /*6440*/  @P0 S2R R2, SR_CgaCtaId ;  /* 0x0000000000020919 */ /* 0x000e620000008800 */
[----:B------:R-:W-:-:S04]  /*6450*/  @P0 MOV R0, 0x400 ;  /* 0x0000040000000802 */ /* 0x000fc80000000f00 */
[----:B-1----:R-:W-:Y:S01]  /*6460*/  @P0 LEA R2, R2, R0, 0x18 ;  /* 0x0000000002020211 */ /* 0x002fe200078ec0ff */
[----:B------:R-:W-:-:S04]  /*6470*/  IMAD.U32 R0, RZ, RZ, UR7 ;  /* 0x00000007ff007e24 */ /* 0x000fc8000f8e00ff */
[----:B------:R-:W-:-:S05]  /*6480*/  @P0 IMAD.SHL.U32 R0, R0, 0x8, RZ ;  /* 0x0000000800000824 */ /* 0x000fca00078e00ff */
[----:B------:R-:W-:-:S04]  /*6490*/  @P0 LOP3.LUT R0, R0, 0x18, RZ, 0xc0, !PT ;  /* 0x0000001800000812 */ /* 0x000fc800078ec0ff */
[----:B------:R-:W-:-:S04]  /*64a0*/  @P0 IADD3 R0, R2, 0x30020, R0 ;  /* 0x0003002002000810 */ /* 0x000fc80007ffe000 */
[----:B------:R-:W-:-:S04]  /*64b0*/  @P0 PRMT R5, R5, 0x654, R0 ;  /* 0x0000065405050816 */ /* 0x000fc80000000000 */
[----:B------:R1:W-:Y:S01]  /*64c0*/  @P0 SYNCS.ARRIVE.TRANS64.RED.A1T0 RZ, [R5+URZ], RZ ;  /* 0x000000ff05ff09a7 */ /* 0x0003e2000810043f */
[----:B------:R-:W-:-:S13]  /*64d0*/  PLOP3.LUT P0, PT, PT, PT, UP0, 0x80, 0x0 ;  /* 0x000000000000781c */ /* 0x000fda0003f0f008 */
[----:B-1----:R-:W-:Y:S05]  /*64e0*/  @P0 BRA `(.L_x_23) ;  /* 0x0000000000040947 */ /* 0x002fea0003800000 */
[----:B------:R-:W-:Y:S01]  /*64f0*/  BPT.TRAP 0x1 ;  /* 0x000000040000795c */ /* 0x000fe20000300000 */
.L_x_23:
[----:B------:R-:W1:Y:S01]  /*6500*/  S2R R2, SR_TID.X ;  /* 0x0000000000027919 */ /* 0x000e620000002100 */
[----:B------:R-:W-:Y:S01]  /*6510*/  ULDC.64 UR4, c[0x0][0x280] ;  /* 0x0000a00000047ab9 */ /* 0x000fe20000000a00 */
[----:B-----5:R-:W2:Y:S01]  /*6520*/  S2R R4, SR_CTAID.Y ;  /* 0x0000000000047919 */ /* 0x020ea20000002600 */
[----:B------:R-:W3:Y:S01]  /*6530*/  S2R R5, SR_CTAID.X ;  /* 0x0000000000057919 */ /* 0x000ee20000002500 */
[----:B-1----:R-:W-:-:S04]  /*6540*/  SHF.R.S32.HI R0, RZ, 0x1f, R2 ;  /* 0x0000001fff007819 */ /* 0x002fc80000011402 */
[----:B------:R-:W-:Y:S01]  /*6550*/  LEA.HI R0, R0, R2, RZ, 0x7 ;  /* 0x0000000200007211 */ /* 0x000fe200078f38ff */
[----:B--2---:R-:W-:-:S03]  /*6560*/  IMAD.SHL.U32 R4, R4, 0x80, RZ ;  /* 0x0000008004047824 */ /* 0x004fc600078e00ff */
[----:B------:R-:W-:Y:S02]  /*6570*/  LOP3.LUT R0, R0, 0xffffff80, RZ, 0xc0, !PT ;  /* 0xffffff8000007812 */ /* 0x000fe400078ec0ff */
[----:B------:R-:W-:Y:S02]  /*6580*/  ISETP.GE.AND P0, PT, R4, UR5, PT ;  /* 0x0000000504007c0c */ /* 0x000fe4000bf06270 */
[----:B------:R-:W-:-:S04]  /*6590*/  IADD3 R0, R2, -R0, RZ ;  /* 0x8000000002007210 */ /* 0x000fc80007ffe0ff */
[----:B------:R-:W-:-:S04]  /*65a0*/  SHF.R.S32.HI R3, RZ, 0x1f, R0 ;  /* 0x0000001fff037819 */ /* 0x000fc80000011400 */
[CC--:B------:R-:W-:Y:S02]  /*65b0*/  LEA.HI R2, R3.reuse, R0.reuse, RZ, 0x2 ;  /* 0x0000000003027211 */ /* 0x0c0fe400078f10ff */
[----:B------:R-:W-:Y:S02]  /*65c0*/  LEA.HI R3, R3, R0, RZ, 0x5 ;  /* 0x0000000003037211 */ /* 0x000fe400078f28ff */
[--C-:B------:R-:W-:Y:S02]  /*65d0*/  SHF.R.S32.HI R14, RZ, 0x2, R2.reuse ;  /* 0x00000002ff0e7819 */ /* 0x100fe40000011402 */
[----:B------:R-:W-:Y:S02]  /*65e0*/  SHF.R.S32.HI R15, RZ, 0x1f, R2 ;  /* 0x0000001fff0f7819 */ /* 0x000fe40000011402 */
[----:B------:R-:W-:Y:S02]  /*65f0*/  LOP3.LUT R2, R2, 0x7ffffffc, RZ, 0xc0, !PT ;  /* 0x7ffffffc02027812 */ /* 0x000fe400078ec0ff */
[----:B------:R-:W-:-:S03]  /*6600*/  LEA.HI R15, R15, R14, RZ, 0x3 ;  /* 0x0000000e0f0f7211 */ /* 0x000fc600078f18ff */
[----:B------:R-:W-:Y:S01]  /*6610*/  IMAD.IADD R2, R0, 0x1, -R2 ;  /* 0x0000000100027824 */ /* 0x000fe200078e0a02 */
[----:B------:R-:W-:-:S03]  /*6620*/  LOP3.LUT R15, R15, 0xfffffff8, RZ, 0xc0, !PT ;  /* 0xfffffff80f0f7812 */ /* 0x000fc600078ec0ff */
[----:B------:R-:W-:Y:S02]  /*6630*/  IMAD.SHL.U32 R0, R2, 0x2, RZ ;  /* 0x0000000202007824 */ /* 0x000fe400078e00ff */
[----:B------:R-:W-:-:S03]  /*6640*/  IMAD.IADD R14, R14, 0x1, -R15 ;  /* 0x000000010e0e7824 */ /* 0x000fc600078e0a0f */
[----:B------:R-:W-:Y:S02]  /*6650*/  SHF.R.S32.HI R2, RZ, 0x1f, R0 ;  /* 0x0000001fff027819 */ /* 0x000fe40000011400 */
[----:B------:R-:W-:Y:S02]  /*6660*/  IADD3 R10, P1, R4, R0, RZ ;  /* 0x00000000040a7210 */ /* 0x000fe40007f3e0ff */
[----:B------:R-:W-:Y:S02]  /*6670*/  IADD3 R0, -R0, UR5, -R4 ;  /* 0x0000000500007c10 */ /* 0x000fe4000fffe904 */
[----:B------:R-:W-:Y:S01]  /*6680*/  LEA.HI.X.SX32 R11, R4, R2, 0x1, P1 ;  /* 0x00000002040b7211 */ /* 0x000fe200008f0eff */
[----:B---3--:R-:W-:Y:S01]  /*6690*/  IMAD.SHL.U32 R4, R5, 0x100, RZ ;  /* 0x0000010005047824 */ /* 0x008fe200078e00ff */
[----:B------:R-:W-:Y:S02]  /*66a0*/  SHF.R.S32.HI R15, RZ, 0x1f, R14 ;  /* 0x0000001fff0f7819 */ /* 0x000fe4000001140e */
[----:B------:R-:W-:-:S02]  /*66b0*/  SHF.R.S32.HI R2, RZ, 0x5, R3 ;  /* 0x00000005ff027819 */ /* 0x000fc40000011403 */
[----:B------:R-:W-:Y:S01]  /*66c0*/  ISETP.GE.OR P0, PT, R4, UR4, P0 ;  /* 0x0000000404007c0c */ /* 0x000fe20008706670 */
[----:B------:R-:W-:-:S04]  /*66d0*/  IMAD.WIDE R12, R5, 0x100, R14 ;  /* 0x00000100050c7825 */ /* 0x000fc800078e020e */
[----:B------:R-:W-:-:S04]  /*66e0*/  IMAD.WIDE R12, R2, 0x10, R12 ;  /* 0x00000010020c7825 */ /* 0x000fc800078e020c */
[----:B------:R-:W-:-:S05]  /*66f0*/  IMAD R2, R2, -0x10, -R4 ;  /* 0xfffffff002027824 */ /* 0x000fca00078e0a04 */
[----:B------:R-:W-:Y:S01]  /*6700*/  IADD3 R14, R2, UR4, -R14 ;  /* 0x00000004020e7c10 */ /* 0x000fe2000fffe80e */
[----:B------:R-:W-:Y:S06]  /*6710*/  @P0 EXIT ;  /* 0x000000000000094d */ /* 0x000fec0003800000 */
[----:B------:R-:W-:Y:S01]  /*6720*/  FSETP.NEU.AND P2, PT, RZ, UR22, PT ;  /* 0x00000016ff007c0b */ /* 0x000fe2000bf4d000 */
[----:B------:R-:W-:Y:S01]  /*6730*/  ULDC.64 UR14, c[0x0][0x658] ;  /* 0x00019600000e7ab9 */ /* 0x000fe20000000a00 */
[----:B------:R-:W-:Y:S01]  /*6740*/  ISETP.GT.AND P0, PT, R14, RZ, PT ;  /* 0x000000ff0e00720c */ /* 0x000fe20003f04270 */
[----:B------:R-:W-:Y:S01]  /*6750*/  IMAD R2, R13, UR14, RZ ;  /* 0x0000000e0d027c24 */ /* 0x000fe2000f8e02ff */
[----:B------:R-:W-:Y:S02]  /*6760*/  USHF.L.U64.HI UR5, UR14, 0x3, UR15 ;  /* 0x000000030e057899 */ /* 0x000fe4000801020f */
[----:B------:R-:W-:Y:S01]  /*6770*/  IMAD.WIDE.U32 R4, R12, UR14, R10 ;  /* 0x0000000e0c047c25 */ /* 0x000fe2000f8e000a */
[----:B------:R-:W-:Y:S01]  /*6780*/  USHF.L.U32 UR4, UR14, 0x3, URZ ;  /* 0x000000030e047899 */ /* 0x000fe2000800063f */
[----:B------:R-:W-:Y:S02]  /*6790*/  ISETP.GT.AND P1, PT, R0, RZ, P0 ;  /* 0x000000ff0000720c */ /* 0x000fe40000724270 */
[----:B------:R-:W-:-:S05]  /*67a0*/  IMAD R2, R12, UR15, R2 ;  /* 0x0000000f0c027c24 */ /* 0x000fca000f8e0202 */
[----:B------:R-:W-:Y:S01]  /*67b0*/  IADD3 R3, R5, R2, RZ ;  /* 0x0000000205037210 */ /* 0x000fe20007ffe0ff */
[----:B------:R-:W-:Y:S06]  /*67c0*/  @!P2 BRA `(.L_x_25) ;  /* 0x000000b000c0a947 */ /* 0x000fec0003800000 */
[----:B------:R-:W-:Y:S01]  /*67d0*/  ULDC.64 UR6, c[0x0][0x650] ;  /* 0x0001940000067ab9 */ /* 0x000fe20000000a00 */
[----:B------:R-:W-:Y:S01]  /*67e0*/  ULDC.64 UR16, c[0x0][0x630] ;  /* 0x00018c0000107ab9 */ /* 0x000fe20000000a00 */
[C---:B------:R-:W-:Y:S01]  /*67f0*/  LEA R2, P2, R4.reuse, UR6, 0x1 ;  /* 0x0000000604027c11 */ /* 0x040fe2000f8408ff */
[----:B------:R-:W-:Y:S01]  /*6800*/  IMAD R6, R13, UR16, RZ ;  /* 0x000000100d067c24 */ /* 0x000fe2000f8e02ff */
[----:B------:R-:W-:Y:S01]  /*6810*/  ULDC.64 UR18, c[0x0][0x628] ;  /* 0x00018a0000127ab9 */ /* 0x000fe20000000a00 */
[----:B------:R-:W2:Y:S01]  /*6820*/  LDL.LU R7, [R1] ;  /* 0x0000000001077983 */ /* 0x000ea20000300800 */
[----:B------:R-:W-:Y:S01]  /*6830*/  LEA.HI.X R3, R4, UR7, R3, 0x1, P2 ;  /* 0x0000000704037c11 */ /* 0x000fe200090f0c03 */
[C---:B------:R-:W-:Y:S02]  /*6840*/  IMAD R6, R12.reuse, UR17, R6 ;  /* 0x000000110c067c24 */ /* 0x040fe4000f8e0206 */
[----:B------:R-:W-:-:S04]  /*6850*/  IMAD.WIDE.U32 R4, R12, UR16, R10 ;  /* 0x000000100c047c25 */ /* 0x000fc8000f8e000a */
[----:B------:R-:W-:Y:S01]  /*6860*/  IMAD.IADD R5, R5, 0x1, R6 ;  /* 0x0000000105057824 */ /* 0x000fe200078e0206 */
[----:B------:R-:W-:-:S04]  /*6870*/  LEA R8, P2, R4, UR18, 0x1 ;  /* 0x0000001204087c11 */ /* 0x000fc8000f8408ff */
[----:B------:R-:W-:-:S05]  /*6880*/  LEA.HI.X R9, R4, UR19, R5, 0x1, P2 ;  /* 0x0000001304097c11 */ /* 0x000fca00090f0c05 */
[----:B------:R-:W3:Y:S01]  /*6890*/  @P1 LDG.E.LTC128B.U16 R15, desc[UR20][R8.64] ;  /* 0x00000014080f1981 */ /* 0x000ee2000c1e1520 */
[----:B------:R-:W-:Y:S01]  /*68a0*/  ISETP.GT.AND P2, PT, R0, 0x1, P0 ;  /* 0x000000010000780c */ /* 0x000fe20000744270 */
[----:B------:R-:W-:Y:S01]  /*68b0*/  BSSY B0, `(.L_x_26) ;  /* 0x0000008000007945 */ /* 0x000fe20003800000 */
[----:B---3--:R-:W-:-:S04]  /*68c0*/  IMAD.U32 R4, R15, 0x10000, RZ ;  /* 0x000100000f047824 */ /* 0x008fc800078e00ff */
[----:B------:R-:W-:-:S04]  /*68d0*/  FMUL R4, R4, UR22 ;  /* 0x0000001604047c20 */ /* 0x000fc80008400000 */
[----:B--2---:R-:W-:-:S05]  /*68e0*/  FFMA R4, R7, UR11, R4 ;  /* 0x0000000b07047c23 */ /* 0x004fca0008000004 */
[----:B------:R-:W-:-:S05]  /*68f0*/  F2FP.BF16.F32.PACK_AB R4, RZ, R4 ;  /* 0x00000004ff04723e */ /* 0x000fca00000010ff */
[----:B------:R1:W-:Y:S01]  /*6900*/  @P1 STG.E.U16 desc[UR20][R2.64], R4 ;  /* 0x0000000402001986 */ /* 0x0003e2000c101514 */
[----:B------:R-:W-:Y:S05]  /*6910*/  @!P2 BRA `(.L_x_27) ;  /* 0x000000000004a947 */ /* 0x000fea0003800000 */
[----:B------:R2:W5:Y:S02]  /*6920*/  LDG.E.LTC128B.U16 R15, desc[UR20][R8.64+0x2] ;  /* 0x00000214080f7981 */ /* 0x000564000c1e1520 */
.L_x_27:
[----:B------:R-:W-:Y:S05]  /*6930*/  BSYNC B0 ;  /* 0x0000000000007941 */ /* 0x000fea0003800000 */
.L_x_26:
[----:B------:R-:W3:Y:S01]  /*6940*/  LDL.LU R5, [R1+0x4] ;  /* 0x0000040001057983 */ /* 0x000ee20000300800 */
[----:B-1---5:R-:W-:Y:S01]  /*6950*/  IMAD.U32 R4, R15, 0x10000, RZ ;  /* 0x000100000f047824 */ /* 0x022fe200078e00ff */
[----:B------:R-:W-:Y:S02]  /*6960*/  USHF.L.U64.HI UR13, UR16, 0x3, UR17 ;  /* 0x00000003100d7899 */ /* 0x000fe40008010211 */
[----:B------:R-:W-:Y:S01]  /*6970*/  USHF.L.U32 UR12, UR16, 0x3, URZ ;  /* 0x00000003100c7899 */ /* 0x000fe2000800063f */
[----:B------:R-:W-:Y:S01]  /*6980*/  FMUL R4, R4, UR22 ;  /* 0x0000001604047c20 */ /* 0x000fe20008400000 */
[----:B------:R-:W-:Y:S01]  /*6990*/  IMAD.U32 R17, RZ, RZ, UR16 ;  /* 0x00000010ff117e24 */ /* 0x000fe2000f8e00ff */
[----:B------:R-:W4:Y:S02]  /*69a0*/  LDL.LU R18, [R1+0x8] ;  /* 0x0000080001127983 */ /* 0x000f240000300800 */
[----:B---3--:R-:W-:-:S05]  /*69b0*/  FFMA R4, R5, UR11, R4 ;  /* 0x0000000b05047c23 */ /* 0x008fca0008000004 */
[----:B------:R-:W-:-:S05]  /*69c0*/  F2FP.BF16.F32.PACK_AB R4, RZ, R4 ;  /* 0x00000004ff04723e */ /* 0x000fca00000010ff */
[----:B------:R1:W-:Y:S02]  /*69d0*/  @P2 STG.E.U16 desc[UR20][R2.64+0x2], R4 ;  /* 0x0000020402002986 */ /* 0x0003e4000c101514 */
[----:B-1----:R-:W-:-:S03]  /*69e0*/  IMAD.WIDE.U32 R4, R12, R17, UR12 ;  /* 0x0000000c0c047e25 */ /* 0x002fc6000f8e0011 */
[----:B------:R-:W-:-:S04]  /*69f0*/  IADD3 R4, P1, R10, R4, RZ ;  /* 0x000000040a047210 */ /* 0x000fc80007f3e0ff */
[----:B------:R-:W-:Y:S02]  /*6a00*/  IADD3.X R5, R11, R6, R5, P1, !PT ;  /* 0x000000060b057210 */ /* 0x000fe40000ffe405 */
[----:B------:R-:W-:Y:S02]  /*6a10*/  ISETP.GT.AND P1, PT, R14, 0x8, PT ;  /* 0x000000080e00780c */ /* 0x000fe40003f24270 */
[----:B------:R-:W-:Y:S02]  /*6a20*/  LEA R6, P3, R4, UR18, 0x1 ;  /* 0x0000001204067c11 */ /* 0x000fe4000f8608ff */
[----:B------:R-:W-:Y:S02]  /*6a30*/  ISETP.GT.AND P2, PT, R0, RZ, P1 ;  /* 0x000000ff0000720c */ /* 0x000fe40000f44270 */
[----:B------:R-:W-:-:S11]  /*6a40*/  LEA.HI.X R7, R4, UR19, R5, 0x1, P3 ;  /* 0x0000001304077c11 */ /* 0x000fd600098f0c05 */
[----:B------:R-:W3:Y:S01]  /*6a50*/  @P2 LDG.E.LTC128B.U16 R15, desc[UR20][R6.64] ;  /* 0x00000014060f2981 */ /* 0x000ee2000c1e1520 */
[----:B------:R-:W-:Y:S01]  /*6a60*/  USHF.L.U32 UR8, UR4, 0x1, URZ ;  /* 0x0000000104087899 */ /* 0x000fe2000800063f */
[----:B------:R-:W-:Y:S01]  /*6a70*/  ISETP.GT.AND P3, PT, R0, 0x1, P1 ;  /* 0x000000010000780c */ /* 0x000fe20000f64270 */
[----:B------:R-:W-:Y:S01]  /*6a80*/  USHF.L.U64.HI UR5, UR4, 0x1, UR5 ;  /* 0x0000000104057899 */ /* 0x000fe20008010205 */
[----:B------:R-:W-:Y:S03]  /*6a90*/  BSSY B0, `(.L_x_28) ;  /* 0x000000b000007945 */ /* 0x000fe60003800000 */
[----:B------:R-:W-:Y:S01]  /*6aa0*/  IADD3 R4, P4, R2, UR8, RZ ;  /* 0x0000000802047c10 */ /* 0x000fe2000ff9e0ff */
[----:B---3--:R-:W-:-:S04]  /*6ab0*/  IMAD.U32 R5, R15, 0x10000, RZ ;  /* 0x000100000f057824 */ /* 0x008fc800078e00ff */
[----:B------:R-:W-:-:S04]  /*6ac0*/  FMUL R5, R5, UR22 ;  /* 0x0000001605057c20 */ /* 0x000fc80008400000 */
[----:B----4-:R-:W-:-:S05]  /*6ad0*/  FFMA R5, R18, UR11, R5 ;  /* 0x0000000b12057c23 */ /* 0x010fca0008000005 */
[----:B------:R-:W-:-:S04]  /*6ae0*/  F2FP.BF16.F32.PACK_AB R5, RZ, R5 ;  /* 0x00000005ff05723e */ /* 0x000fc800000010ff */
[----:B------:R-:W-:Y:S02]  /*6af0*/  PRMT R16, R5, 0x7610, R16 ;  /* 0x0000761005107816 */ /* 0x000fe40000000010 */
[----:B------:R-:W-:-:S05]  /*6b00*/  IADD3.X R5, R3, UR5, RZ, P4, !PT ;  /* 0x0000000503057c10 */ /* 0x000fca000a7fe4ff */
[----:B------:R1:W-:Y:S01]  /*6b10*/  @P2 STG.E.U16 desc[UR20][R4.64], R16 ;  /* 0x0000001004002986 */ /* 0x0003e2000c101514 */
[----:B------:R-:W-:Y:S05]  /*6b20*/  @!P3 BRA `(.L_x_29) ;  /* 0x000000000004b947 */ /* 0x000fea0003800000 */
[----:B------:R3:W5:Y:S02]  /*6b30*/  LDG.E.LTC128B.U16 R15, desc[UR20][R6.64+0x2] ;  /* 0x00000214060f7981 */ /* 0x000764000c1e1520 */
.L_x_29:
[----:B------:R-:W-:Y:S05]  /*6b40*/  BSYNC B0 ;  /* 0x0000000000007941 */ /* 0x000fea0003800000 */
.L_x_28:
[----:B------:R-:W4:Y:S01]  /*6b50*/  LDL.LU R18, [R1+0xc] ;  /* 0x00000c0001127983 */ /* 0x000f220000300800 */
[----:B-1---5:R-:W-:Y:S01]  /*6b60*/  SHF.L.U32 R16, R15, 0x10, RZ ;  /* 0x000000100f107819 */ /* 0x022fe200000006ff */
[----:B------:R-:W-:Y:S01]  /*6b70*/  BSSY B0, `(.L_x_30) ;  /* 0x0000008000007945 */ /* 0x000fe20003800000 */
[----:B------:R-:W-:-:S03]  /*6b80*/  ISETP.GT.AND P2, PT, R0, 0x8, P0 ;  /* 0x000000080000780c */ /* 0x000fc60000744270 */
[----:B------:R-:W-:-:S04]  /*6b90*/  FMUL R16, R16, UR22 ;  /* 0x0000001610107c20 */ /* 0x000fc80008400000 */
[----:B----4-:R-:W-:-:S05]  /*6ba0*/  FFMA R16, R18, UR11, R16 ;  /* 0x0000000b12107c23 */ /* 0x010fca0008000010 */
[----:B------:R-:W-:-:S05]  /*6bb0*/  F2FP.BF16.F32.PACK_AB R16, RZ, R16 ;  /* 0x00000010ff10723e */ /* 0x000fca00000010ff */
[----:B------:R1:W-:Y:S01]  /*6bc0*/  @P3 STG.E.U16 desc[UR20][R4.64+0x2], R16 ;  /* 0x0000021004003986 */ /* 0x0003e2000c101514 */
[----:B------:R-:W-:Y:S05]  /*6bd0*/  @!P2 BRA `(.L_x_31) ;  /* 0x000000000004a947 */ /* 0x000fea0003800000 */
[----:B------:R4:W5:Y:S02]  /*6be0*/  LDG.E.LTC128B.U16 R15, desc[UR20][R8.64+0x10] ;  /* 0x00001014080f7981 */ /* 0x000964000c1e1520 */
.L_x_31:
[----:B------:R-:W-:Y:S05]  /*6bf0*/  BSYNC B0 ;  /* 0x0000000000007941 */ /* 0x000fea0003800000 */
.L_x_30:
[----:B------:R-:W2:Y:S01]  /*6c00*/  LDL.LU R18, [R1+0x10] ;  /* 0x0000100001127983 */ /* 0x000ea20000300800 */
[----:B-1---5:R-:W-:Y:S01]  /*6c10*/  IMAD.U32 R16, R15, 0x10000, RZ ;  /* 0x000100000f107824 */ /* 0x022fe200078e00ff */
[----:B------:R-:W-:Y:S03]  /*6c20*/  BSSY B0, `(.L_x_32) ;  /* 0x0000008000007945 */ /* 0x000fe60003800000 */
[----:B------:R-:W-:-:S04]  /*6c30*/  FMUL R16, R16, UR22 ;  /* 0x0000001610107c20 */ /* 0x000fc80008400000 */
[----:B--2---:R-:W-:-:S05]  /*6c40*/  FFMA R16, R18, UR11, R16 ;  /* 0x0000000b12107c23 */ /* 0x004fca0008000010 */
[----:B------:R-:W-:-:S05]  /*6c50*/  F2FP.BF16.F32.PACK_AB R16, RZ, R16 ;  /* 0x00000010ff10723e */ /* 0x000fca00000010ff */
[----:B------:R1:W-:Y:S01]  /*6c60*/  @P2 STG.E.U16 desc[UR20][R2.64+0x10], R16 ;  /* 0x0000101002002986 */ /* 0x0003e2000c101514 */
[----:B------:R-:W-:-:S13]  /*6c70*/  ISETP.GT.AND P2, PT, R0, 0x9, P0 ;  /* 0x000000090000780c */ /* 0x000fda0000744270 */
[----:B-1----:R-:W-:Y:S05]  /*6c80*/  @!P2 BRA `(.L_x_33) ;  /* 0x000000000004a947 */ /* 0x002fea0003800000 */
[----:B------:R1:W5:Y:S02]  /*6c90*/  LDG.E.LTC128B.U16 R15, desc[UR20][R8.64+0x12] ;  /* 0x00001214080f7981 */ /* 0x000364000c1e1520 */
.L_x_33:
[----:B------:R-:W-:Y:S05]  /*6ca0*/  BSYNC B0 ;  /* 0x0000000000007941 */ /* 0x000fea0003800000 */
.L_x_32:
[----:B------:R-:W2:Y:S01]  /*6cb0*/  LDL.LU R18, [R1+0x14] ;  /* 0x0000140001127983 */ /* 0x000ea20000300800 */
[----:B-----5:R-:W-:Y:S01]  /*6cc0*/  IMAD.U32 R16, R15, 0x10000, RZ ;  /* 0x000100000f107824 */ /* 0x020fe200078e00ff */
[----:B------:R-:W-:Y:S01]  /*6cd0*/  ISETP.GT.AND P3, PT, R0, 0x8, P1 ;  /* 0x000000080000780c */ /* 0x000fe20000f64270 */
[----:B------:R-:W-:Y:S02]  /*6ce0*/  BSSY B0, `(.L_x_34) ;  /* 0x0000007000007945 */ /* 0x000fe40003800000 */
[----:B------:R-:W-:-:S04]  /*6cf0*/  FMUL R16, R16, UR22 ;  /* 0x0000001610107c20 */ /* 0x000fc80008400000 */
[----:B--2---:R-:W-:-:S05]  /*6d00*/  FFMA R16, R18, UR11, R16 ;  /* 0x0000000b12107c23 */ /* 0x004fca0008000010 */
[----:B------:R-:W-:-:S05]  /*6d10*/  F2FP.BF16.F32.PACK_AB R16, RZ, R16 ;  /* 0x00000010ff10723e */ /* 0x000fca00000010ff */
[----:B------:R2:W-:Y:S01]  /*6d20*/  @P2 STG.E.U16 desc[UR20][R2.64+0x12], R16 ;  /* 0x0000121002002986 */ /* 0x0005e2000c101514 */
[----:B------:R-:W-:Y:S05]  /*6d30*/  @!P3 BRA `(.L_x_35) ;  /* 0x000000000004b947 */ /* 0x000fea0003800000 */
[----:B------:R0:W5:Y:S02]  /*6d40*/  LDG.E.LTC128B.U16 R15, desc[UR20][R6.64+0x10] ;  /* 0x00001014060f7981 */ /* 0x000164000c1e1520 */
.L_x_35:
[----:B------:R-:W-:Y:S05]  /*6d50*/  BSYNC B0 ;  /* 0x0000000000007941 */ /* 0x000fea0003800000 */
.L_x_34:
[----:B------:R-:W3:Y:S01]  /*6d60*/  LDL.LU R18, [R1+0x18] ;  /* 0x0000180001127983 */ /* 0x000ee20000300800 */
[----:B--2--5:R-:W-:Y:S01]  /*6d70*/  IMAD.U32 R16, R15, 0x10000, RZ ;  /* 0x000100000f107824 */ /* 0x024fe200078e00ff */
[----:B------:R-:W-:Y:S01]  /*6d80*/  ISETP.GT.AND P2, PT, R0, 0x9, P1 ;  /* 0x000000090000780c */ /* 0x000fe20000f44270 */
[----:B------:R-:W-:Y:S02]  /*6d90*/  BSSY B0, `(.L_x_36) ;  /* 0x0000007000007945 */ /* 0x000fe40003800000 */
[----:B------:R-:W-:-:S04]  /*6da0*/  FMUL R16, R16, UR22 ;  /* 0x0000001610107c20 */ /* 0x000fc80008400000 */
[----:B---3--:R-:W-:-:S05]  /*6db0*/  FFMA R16, R18, UR11, R16 ;  /* 0x0000000b12107c23 */ /* 0x008fca0008000010 */
[----:B------:R-:W-:-:S05]  /*6dc0*/  F2FP.BF16.F32.PACK_AB R16, RZ, R16 ;  /* 0x00000010ff10723e */ /* 0x000fca00000010ff */
[----:B------:R2:W-:Y:S01]  /*6dd0*/  @P3 STG.E.U16 desc[UR20][R4.64+0x10], R16 ;  /* 0x0000101004003986 */ /* 0x0005e2000c101514 */
[----:B------:R-:W-:Y:S05]  /*6de0*/  @!P2 BRA `(.L_x_37) ;  /* 0x000000000004a947 */ /* 0x000fea0003800000 */
[----:B------:R3:W5:Y:S02]  /*6df0*/  LDG.E.LTC128B.U16 R15, desc[UR20][R6.64+0x12] ;  /* 0x00001214060f7981 */ /* 0x000764000c1e1520 */
.L_x_37:
[----:B------:R-:W-:Y:S05]  /*6e00*/  BSYNC B0 ;  /* 0x0000000000007941 */ /* 0x000fea0003800000 */
.L_x_36:
[----:B------:R-:W4:Y:S01]  /*6e10*/  LDL.LU R18, [R1+0x1c] ;  /* 0x00001c0001127983 */ /* 0x000f220000300800 */
[----:B--2--5:R-:W-:Y:S01]  /*6e20*/  IMAD.U32 R16, R15, 0x10000, RZ ;  /* 0x000100000f107824 */ /* 0x024fe200078e00ff */
[----:B------:R-:W-:Y:S01]  /*6e30*/  ISETP.GT.AND P3, PT, R0, 0x10, P0 ;  /* 0x000000100000780c */ /* 0x000fe20000764270 */
[----:B------:R-:W-:Y:S02]  /*6e40*/  BSSY B0, `(.L_x_38) ;  /* 0x0000007000007945 */ /* 0x000fe40003800000 */
[----:B------:R-:W-:-:S04]  /*6e50*/  FMUL R16, R16, UR22 ;  /* 0x0000001610107c20 */ /* 0x000fc80008400000 */
[----:B----4-:R-:W-:-:S05]  /*6e60*/  FFMA R16, R18, UR11, R16 ;  /* 0x0000000b12107c23 */ /* 0x010fca0008000010 */
[----:B------:R-:W-:-:S05]  /*6e70*/  F2FP.BF16.F32.PACK_AB R16, RZ, R16 ;  /* 0x00000010ff10723e */ /* 0x000fca00000010ff */
[----:B------:R2:W-:Y:S01]  /*6e80*/  @P2 STG.E.U16 desc[UR20][R4.64+0x12], R16 ;  /* 0x0000121004002986 */ /* 0x0005e2000c101514 */
[----:B------:R-:W-:Y:S05]  /*6e90*/  @!P3 BRA `(.L_x_39) ;  /* 0x000000000004b947 */ /* 0x000fea0003800000 */
[----:B------:R4:W5:Y:S02]  /*6ea0*/  LDG.E.LTC128B.U16 R15, desc[UR20][R8.64+0x20] ;  /* 0x00002014080f7981 */ /* 0x000964000c1e1520 */
.L_x_39:
[----:B------:R-:W-:Y:S05]  /*6eb0*/  BSYNC B0 ;  /* 0x0000000000007941 */ /* 0x000fea0003800000 */
.L_x_38:
        /* <DEDUP_REMOVED lines=10> */
.L_x_41:
[----:B------:R-:W-:Y:S05]  /*6f60*/  BSYNC B0 ;  /* 0x0000000000007941 */ /* 0x000fea0003800000 */
.L_x_40:
[----:B------:R-:W4:Y:S01]  /*6f70*/  LDL.LU R18, [R1+0x24] ;  /* 0x0000240001127983 */ /* 0x000f220000300800 */
[----:B--2--5:R-:W-:Y:S01]  /*6f80*/  SHF.L.U32 R16, R15, 0x10, RZ ;  /* 0x000000100f107819 */ /* 0x024fe200000006ff */
        /* <DEDUP_REMOVED lines=8> */
.L_x_43:
[----:B------:R-:W-:Y:S05]  /*7010*/  BSYNC B0 ;  /* 0x0000000000007941 */ /* 0x000fea0003800000 */
.L_x_42:
        /* <DEDUP_REMOVED lines=10> */
.L_x_45:
[----:B------:R-:W-:Y:S05]  /*70c0*/  BSYNC B0 ;  /* 0x0000000000007941 */ /* 0x000fea0003800000 */
.L_x_44:
        /* <DEDUP_REMOVED lines=10> */
.L_x_47:
[----:B------:R-:W-:Y:S05]  /*7170*/  BSYNC B0 ;  /* 0x0000000000007941 */ /* 0x000fea0003800000 */
.L_x_46:
        /* <DEDUP_REMOVED lines=10> */
.L_x_49:
[----:B------:R-:W-:Y:S05]  /*7220*/  BSYNC B0 ;  /* 0x0000000000007941 */ /* 0x000fea0003800000 */
.L_x_48:
        /* <DEDUP_REMOVED lines=10> */
.L_x_51:
[----:B------:R-:W-:Y:S05]  /*72d0*/  BSYNC B0 ;  /* 0x0000000000007941 */ /* 0x000fea0003800000 */
.L_x_50:
        /* <DEDUP_REMOVED lines=10> */
.L_x_53:
[----:B------:R-:W-:Y:S05]  /*7380*/  BSYNC B0 ;  /* 0x0000000000007941 */ /* 0x000fea0003800000 */
.L_x_52:
        /* <DEDUP_REMOVED lines=10> */
.L_x_55:
[----:B------:R-:W-:Y:S05]  /*7430*/  BSYNC B0 ;  /* 0x0000000000007941 */ /* 0x000fea0003800000 */
.L_x_54:
        /* <DEDUP_REMOVED lines=10> */
.L_x_57:
[----:B------:R-:W-:Y:S05]  /*74e0*/  BSYNC B0 ;  /* 0x0000000000007941 */ /* 0x000fea0003800000 */
.L_x_56:
        /* <DEDUP_REMOVED lines=10> */
.L_x_59:
[----:B------:R-:W-:Y:S05]  /*7590*/  BSYNC B0 ;  /* 0x0000000000007941 */ /* 0x000fea0003800000 */
.L_x_58:
        /* <DEDUP_REMOVED lines=10> */
.L_x_61:
[----:B------:R-:W-:Y:S05]  /*7640*/  BSYNC B0 ;  /* 0x0000000000007941 */ /* 0x000fea0003800000 */
.L_x_60:
        /* <DEDUP_REMOVED lines=10> */
.L_x_63:
[----:B------:R-:W-:Y:S05]  /*76f0*/  BSYNC B0 ;  /* 0x0000000000007941 */ /* 0x000fea0003800000 */
.L_x_62:
        /* <DEDUP_REMOVED lines=10> */
.L_x_65:
[----:B------:R-:W-:Y:S05]  /*77a0*/  BSYNC B0 ;  /* 0x0000000000007941 */ /* 0x000fea0003800000 */
.L_x_64:
        /* <DEDUP_REMOVED lines=10> */
.L_x_67:
[----:B------:R-:W-:Y:S05]  /*7850*/  BSYNC B0 ;  /* 0x0000000000007941 */ /* 0x000fea0003800000 */
.L_x_66:
        /* <DEDUP_REMOVED lines=10> */
.L_x_69:
[----:B------:R-:W-:Y:S05]  /*7900*/  BSYNC B0 ;  /* 0x0000000000007941 */ /* 0x000fea0003800000 */
.L_x_68:
        /* <DEDUP_REMOVED lines=10> */
.L_x_71:
[----:B------:R-:W-:Y:S05]  /*79b0*/  BSYNC B0 ;  /* 0x0000000000007941 */ /* 0x000fea0003800000 */
.L_x_70:
        /* <DEDUP_REMOVED lines=10> */
.L_x_73:
[----:B------:R-:W-:Y:S05]  /*7a60*/  BSYNC B0 ;  /* 0x0000000000007941 */ /* 0x000fea0003800000 */
.L_x_72:
        /* <DEDUP_REMOVED lines=10> */
.L_x_75:
[----:B------:R-:W-:Y:S05]  /*7b10*/  BSYNC B0 ;  /* 0x0000000000007941 */ /* 0x000fea0003800000 */
.L_x_74:
        /* <DEDUP_REMOVED lines=10> */
.L_x_77:
[----:B------:R-:W-:Y:S05]  /*7bc0*/  BSYNC B0 ;  /* 0x0000000000007941 */ /* 0x000fea0003800000 */
.L_x_76:
        /* <DEDUP_REMOVED lines=10> */
.L_x_79:
[----:B------:R-:W-:Y:S05]  /*7c70*/  BSYNC B0 ;  /* 0x0000000000007941 */ /* 0x000fea0003800000 */
.L_x_78:
        /* <DEDUP_REMOVED lines=10> */
.L_x_81:
[----:B------:R-:W-:Y:S05]  /*7d20*/  BSYNC B0 ;  /* 0x0000000000007941 */ /* 0x000fea0003800000 */
.L_x_80:
        /* <DEDUP_REMOVED lines=10> */
.L_x_83:
[----:B------:R-:W-:Y:S05]  /*7dd0*/  BSYNC B0 ;  /* 0x0000000000007941 */ /* 0x000fea0003800000 */
.L_x_82:
        /* <DEDUP_REMOVED lines=10> */
.L_x_85:
[----:B------:R-:W-:Y:S05]  /*7e80*/  BSYNC B0 ;  /* 0x0000000000007941 */ /* 0x000fea0003800000 */
.L_x_84:
        /* <DEDUP_REMOVED lines=10> */
.L_x_87:
[----:B------:R-:W-:Y:S05]  /*7f30*/  BSYNC B0 ;  /* 0x0000000000007941 */ /* 0x000fea0003800000 */
.L_x_86:
        /* <DEDUP_REMOVED lines=10> */
.L_x_89:
[----:B------:R-:W-:Y:S05]  /*7fe0*/  BSYNC B0 ;  /* 0x0000000000007941 */ /* 0x000fea0003800000 */
.L_x_88:
        /* <DEDUP_REMOVED lines=10> */
.L_x_91:
[----:B------:R-:W-:Y:S05]  /*8090*/  BSYNC B0 ;  /* 0x0000000000007941 */ /* 0x000fea0003800000 */
.L_x_90:
        /* <DEDUP_REMOVED lines=10> */
.L_x_93:
[----:B------:R-:W-:Y:S05]  /*8140*/  BSYNC B0 ;  /* 0x0000000000007941 */ /* 0x000fea0003800000 */
.L_x_92:
        /* <DEDUP_REMOVED lines=10> */
.L_x_95:
[----:B------:R-:W-:Y:S05]  /*81f0*/  BSYNC B0 ;  /* 0x0000000000007941 */ /* 0x000fea0003800000 */
.L_x_94:
        /* <DEDUP_REMOVED lines=10> */
.L_x_97:
[----:B------:R-:W-:Y:S05]  /*82a0*/  BSYNC B0 ;  /* 0x0000000000007941 */ /* 0x000fea0003800000 */
.L_x_96:
        /* <DEDUP_REMOVED lines=10> */
.L_x_99:
[----:B------:R-:W-:Y:S05]  /*8350*/  BSYNC B0 ;  /* 0x0000000000007941 */ /* 0x000fea0003800000 */
.L_x_98:
        /* <DEDUP_REMOVED lines=10> */
.L_x_101:
[----:B------:R-:W-:Y:S05]  /*8400*/  BSYNC B0 ;  /* 0x0000000000007941 */ /* 0x000fea0003800000 */
.L_x_100:
        /* <DEDUP_REMOVED lines=10> */
.L_x_103:
[----:B------:R-:W-:Y:S05]  /*84b0*/  BSYNC B0 ;  /* 0x0000000000007941 */ /* 0x000fea0003800000 */
.L_x_102:
        /* <DEDUP_REMOVED lines=10> */
.L_x_105:
[----:B------:R-:W-:Y:S05]  /*8560*/  BSYNC B0 ;  /* 0x0000000000007941 */ /* 0x000fea0003800000 */
.L_x_104:
        /* <DEDUP_REMOVED lines=10> */
.L_x_107:
[----:B------:R-:W-:Y:S05]  /*8610*/  BSYNC B0 ;  /* 0x0000000000007941 */ /* 0x000fea0003800000 */
.L_x_106:
        /* <DEDUP_REMOVED lines=10> */
.L_x_109:
[----:B------:R-:W-:Y:S05]  /*86c0*/  BSYNC B0 ;  /* 0x0000000000007941 */ /* 0x000fea0003800000 */
.L_x_108:
        /* <DEDUP_REMOVED lines=10> */
.L_x_111:
[----:B------:R-:W-:Y:S05]  /*8770*/  BSYNC B0 ;  /* 0x0000000000007941 */ /* 0x000fea0003800000 */
.L_x_110:
        /* <DEDUP_REMOVED lines=10> */
.L_x_113:
[----:B------:R-:W-:Y:S05]  /*8820*/  BSYNC B0 ;  /* 0x0000000000007941 */ /* 0x000fea0003800000 */
.L_x_112:
        /* <DEDUP_REMOVED lines=10> */
.L_x_115:
[----:B------:R-:W-:Y:S05]  /*88d0*/  BSYNC B0 ;  /* 0x0000000000007941 */ /* 0x000fea0003800000 */
.L_x_114:
        /* <DEDUP_REMOVED lines=10> */
.L_x_117:
[----:B------:R-:W-:Y:S05]  /*8980*/  BSYNC B0 ;  /* 0x0000000000007941 */ /* 0x000fea0003800000 */
.L_x_116:
        /* <DEDUP_REMOVED lines=10> */
.L_x_119:
[----:B------:R-:W-:Y:S05]  /*8a30*/  BSYNC B0 ;  /* 0x0000000000007941 */ /* 0x000fea0003800000 */
.L_x_118:
        /* <DEDUP_REMOVED lines=10> */
.L_x_121:
[----:B------:R-:W-:Y:S05]  /*8ae0*/  BSYNC B0 ;  /* 0x0000000000007941 */ /* 0x000fea0003800000 */
.L_x_120:
        /* <DEDUP_REMOVED lines=10> */
.L_x_123:
[----:B------:R-:W-:Y:S05]  /*8b90*/  BSYNC B0 ;  /* 0x0000000000007941 */ /* 0x000fea0003800000 */
.L_x_122:
        /* <DEDUP_REMOVED lines=10> */
.L_x_125:
[----:B------:R-:W-:Y:S05]  /*8c40*/  BSYNC B0 ;  /* 0x0000000000007941 */ /* 0x000fea0003800000 */
.L_x_124:
        /* <DEDUP_REMOVED lines=10> */
.L_x_127:
[----:B------:R-:W-:Y:S05]  /*8cf0*/  BSYNC B0 ;  /* 0x0000000000007941 */ /* 0x000fea0003800000 */
.L_x_126:
        /* <DEDUP_REMOVED lines=10> */
.L_x_129:
[----:B------:R-:W-:Y:S05]  /*8da0*/  BSYNC B0 ;  /* 0x0000000000007941 */ /* 0x000fea0003800000 */
.L_x_128:
        /* <DEDUP_REMOVED lines=10> */
.L_x_131:
[----:B------:R-:W-:Y:S05]  /*8e50*/  BSYNC B0 ;  /* 0x0000000000007941 */ /* 0x000fea0003800000 */
.L_x_130:
        /* <DEDUP_REMOVED lines=10> */
.L_x_133:
[----:B------:R-:W-:Y:S05]  /*8f00*/  BSYNC B0 ;  /* 0x0000000000007941 */ /* 0x000fea0003800000 */
.L_x_132:
        /* <DEDUP_REMOVED lines=10> */
.L_x_135:
[----:B------:R-:W-:Y:S05]  /*8fb0*/  BSYNC B0 ;  /* 0x0000000000007941 */ /* 0x000fea0003800000 */
.L_x_134:
        /* <DEDUP_REMOVED lines=10> */
.L_x_137:
[----:B------:R-:W-:Y:S05]  /*9060*/  BSYNC B0 ;  /* 0x0000000000007941 */ /* 0x000fea0003800000 */
.L_x_136:
        /* <DEDUP_REMOVED lines=10> */
.L_x_139:
[----:B------:R-:W-:Y:S05]  /*9110*/  BSYNC B0 ;  /* 0x0000000000007941 */ /* 0x000fea0003800000 */
.L_x_138:
        /* <DEDUP_REMOVED lines=10> */
.L_x_141:
[----:B------:R-:W-:Y:S05]  /*91c0*/  BSYNC B0 ;  /* 0x0000000000007941 */ /* 0x000fea0003800000 */
.L_x_140:
        /* <DEDUP_REMOVED lines=10> */
.L_x_143:
[----:B------:R-:W-:Y:S05]  /*9270*/  BSYNC B0 ;  /* 0x0000000000007941 */ /* 0x000fea0003800000 */
.L_x_142:
        /* <DEDUP_REMOVED lines=10> */
.L_x_145:
[----:B------:R-:W-:Y:S05]  /*9320*/  BSYNC B0 ;  /* 0x0000000000007941 */ /* 0x000fea0003800000 */
.L_x_144:
[----:B-1-34-:R-:W3:Y:S01]  /*9330*/  LDL.LU R9, [R1+0xf4] ;  /* 0x0000f40001097983 */ /* 0x01aee20000300800 */
[----:B-----5:R-:W-:Y:S01]  /*9340*/  IMAD.U32 R8, R15, 0x10000, RZ ;  /* 0x000100000f087824 */ /* 0x020fe200078e00ff */
        /* <DEDUP_REMOVED lines=8> */
.L_x_147:
[----:B------:R-:W-:Y:S05]  /*93d0*/  BSYNC B0 ;  /* 0x0000000000007941 */ /* 0x000fea0003800000 */
.L_x_146:
[----:B------:R-:W4:Y:S01]  /*93e0*/  LDL.LU R9, [R1+0xf8] ;  /* 0x0000f80001097983 */ /* 0x000f220000300800 */
[----:B-1---5:R-:W-:Y:S01]  /*93f0*/  IMAD.U32 R8, R15, 0x10000, RZ ;  /* 0x000100000f087824 */ /* 0x022fe200078e00ff */
[----:B------:R-:W-:Y:S01]  /*9400*/  ISETP.GT.AND P1, PT, R0, 0x79, P1 ;  /* 0x000000790000780c */ /* 0x000fe20000f24270 */
[----:B------:R-:W-:Y:S01]  /*9410*/  BSSY B0, `(.L_x_148) ;  /* 0x0000008000007945 */ /* 0x000fe20003800000 */
[----:B------:R-:W-:Y:S01]  /*9420*/  IADD3 R18, P0, R12, 0x40, RZ ;  /* 0x000000400c127810 */ /* 0x000fe20007f1e0ff */
[----:B------:R-:W-:-:S04]  /*9430*/  FMUL R8, R8, UR22 ;  /* 0x0000001608087c20 */ /* 0x000fc80008400000 */
[----:B----4-:R-:W-:-:S05]  /*9440*/  FFMA R8, R9, UR11, R8 ;  /* 0x0000000b09087c23 */ /* 0x010fca0008000008 */
[----:B------:R-:W-:-:S05]  /*9450*/  F2FP.BF16.F32.PACK_AB R8, RZ, R8 ;  /* 0x00000008ff08723e */ /* 0x000fca00000010ff */
[----:B------:R1:W-:Y:S01]  /*9460*/  @P2 STG.E.U16 desc[UR20][R4.64+0xf0], R8 ;  /* 0x0000f00804002986 */ /* 0x0003e2000c101514 */
[----:B------:R-:W-:Y:S05]  /*9470*/  @!P1 BRA `(.L_x_149) ;  /* 0x0000000000049947 */ /* 0x000fea0003800000 */
[----:B------:R4:W5:Y:S02]  /*9480*/  LDG.E.LTC128B.U16 R15, desc[UR20][R6.64+0xf2] ;  /* 0x0000f214060f7981 */ /* 0x000964000c1e1520 */
.L_x_149:
[----:B------:R-:W-:Y:S05]  /*9490*/  BSYNC B0 ;  /* 0x0000000000007941 */ /* 0x000fea0003800000 */
.L_x_148:
[----:B-1----:R-:W2:Y:S01]  /*94a0*/  LDL.LU R8, [R1+0xfc] ;  /* 0x0000fc0001087983 */ /* 0x002ea20000300800 */
[----:B0--345:R-:W-:Y:S01]  /*94b0*/  SHF.L.U32 R6, R15, 0x10, RZ ;  /* 0x000000100f067819 */ /* 0x039fe200000006ff */
[----:B------:R-:W-:Y:S01]  /*94c0*/  IMAD.X R7, RZ, RZ, R13, P0 ;  /* 0x000000ffff077224 */ /* 0x000fe200000e060d */
[----:B------:R-:W-:-:S03]  /*94d0*/  ISETP.GT.AND P0, PT, R14, 0x40, PT ;  /* 0x000000400e00780c */ /* 0x000fc60003f04270 */
[----:B------:R-:W-:Y:S01]  /*94e0*/  FMUL R6, R6, UR22 ;  /* 0x0000001606067c20 */ /* 0x000fe20008400000 */
[----:B------:R-:W-:Y:S01]  /*94f0*/  IMAD R7, R7, UR16, RZ ;  /* 0x0000001007077c24 */ /* 0x000fe2000f8e02ff */
[----:B------:R-:W-:-:S03]  /*9500*/  ISETP.GT.AND P3, PT, R0, RZ, P0 ;  /* 0x000000ff0000720c */ /* 0x000fc60000764270 */
[----:B------:R-:W-:Y:S02]  /*9510*/  IMAD R19, R18, UR17, R7 ;  /* 0x0000001112137c24 */ /* 0x000fe4000f8e0207 */
[----:B--2---:R-:W-:Y:S01]  /*9520*/  FFMA R6, R8, UR11, R6 ;  /* 0x0000000b08067c23 */ /* 0x004fe20008000006 */
[----:B------:R-:W-:-:S04]  /*9530*/  IMAD.WIDE.U32 R8, R18, UR16, R10 ;  /* 0x0000001012087c25 */ /* 0x000fc8000f8e000a */
[----:B------:R-:W-:Y:S01]  /*9540*/  F2FP.BF16.F32.PACK_AB R16, RZ, R6 ;  /* 0x00000006ff10723e */ /* 0x000fe200000010ff */
[----:B------:R-:W-:Y:S01]  /*9550*/  IMAD.IADD R7, R9, 0x1, R19 ;  /* 0x0000000109077824 */ /* 0x000fe200078e0213 */
[----:B------:R-:W-:-:S03]  /*9560*/  LEA R6, P2, R8, UR18, 0x1 ;  /* 0x0000001208067c11 */ /* 0x000fc6000f8408ff */
[----:B------:R0:W-:Y:S01]  /*9570*/  @P1 STG.E.U16 desc[UR20][R4.64+0xf2], R16 ;  /* 0x0000f21004001986 */ /* 0x0001e2000c101514 */
[----:B------:R-:W-:-:S05]  /*9580*/  LEA.HI.X R7, R8, UR19, R7, 0x1, P2 ;  /* 0x0000001308077c11 */ /* 0x000fca00090f0c07 */
[----:B------:R-:W2:Y:S01]  /*9590*/  @P3 LDG.E.LTC128B.U16 R15, desc[UR20][R6.64] ;  /* 0x00000014060f3981 */ /* 0x000ea2000c1e1520 */
[----:B------:R-:W-:Y:S01]  /*95a0*/  USHF.L.U32 UR4, UR14, 0x6, URZ ;  /* 0x000000060e047899 */ /* 0x000fe2000800063f */
[----:B------:R-:W-:Y:S01]  /*95b0*/  ISETP.GT.AND P2, PT, R0, 0x1, P0 ;  /* 0x000000010000780c */ /* 0x000fe20000744270 */
[----:B------:R-:W-:Y:S01]  /*95c0*/  USHF.L.U64.HI UR6, UR14, 0x6, UR15 ;  /* 0x000000060e067899 */ /* 0x000fe2000801020f */
[----:B------:R-:W-:Y:S01]  /*95d0*/  BSSY B0, `(.L_x_150) ;  /* 0x000000c000007945 */ /* 0x000fe20003800000 */
[----:B------:R-:W-:Y:S02]  /*95e0*/  USHF.L.U32 UR7, UR4, 0x1, URZ ;  /* 0x0000000104077899 */ /* 0x000fe4000800063f */
[----:B------:R-:W-:Y:S01]  /*95f0*/  USHF.L.U64.HI UR4, UR4, 0x1, UR6 ;  /* 0x0000000104047899 */ /* 0x000fe20008010206 */
[----:B--2---:R-:W-:-:S04]  /*9600*/  IMAD.U32 R8, R15, 0x10000, RZ ;  /* 0x000100000f087824 */ /* 0x004fc800078e00ff */
[----:B------:R-:W-:Y:S01]  /*9610*/  FMUL R9, R8, UR22 ;  /* 0x0000001608097c20 */ /* 0x000fe20008400000 */
[----:B------:R-:W-:-:S03]  /*9620*/  IADD3 R8, P1, R2, UR7, RZ ;  /* 0x0000000702087c10 */ /* 0x000fc6000ff3e0ff */
[----:B------:R-:W-:-:S05]  /*9630*/  FFMA R9, R152, UR11, R9 ;  /* 0x0000000b98097c23 */ /* 0x000fca0008000009 */
[----:B0-----:R-:W-:Y:S02]  /*9640*/  F2FP.BF16.F32.PACK_AB R5, RZ, R9 ;  /* 0x00000009ff05723e */ /* 0x001fe400000010ff */
[----:B------:R-:W-:-:S05]  /*9650*/  IADD3.X R9, R3, UR4, RZ, P1, !PT ;  /* 0x0000000403097c10 */ /* 0x000fca0008ffe4ff */
[----:B------:R0:W-:Y:S01]  /*9660*/  @P3 STG.E.U16 desc[UR20][R8.64], R5 ;  /* 0x0000000508003986 */ /* 0x0001e2000c101514 */
[----:B------:R-:W-:Y:S05]  /*9670*/  @!P2 BRA `(.L_x_151) ;  /* 0x000000000004a947 */ /* 0x000fea0003800000 */
[----:B------:R1:W5:Y:S02]  /*9680*/  LDG.E.LTC128B.U16 R15, desc[UR20][R6.64+0x2] ;  /* 0x00000214060f7981 */ /* 0x000364000c1e1520 */
.L_x_151:
[----:B------:R-:W-:Y:S05]  /*9690*/  BSYNC B0 ;  /* 0x0000000000007941 */ /* 0x000fea0003800000 */
.L_x_150:
[----:B-----5:R-:W-:Y:S01]  /*96a0*/  IMAD.U32 R16, R15, 0x10000, RZ ;  /* 0x000100000f107824 */ /* 0x020fe200078e00ff */
[----:B------:R-:W-:Y:S01]  /*96b0*/  ISETP.GT.AND P1, PT, R14, 0x48, PT ;  /* 0x000000480e00780c */ /* 0x000fe20003f24270 */
[----:B0-----:R-:W-:Y:S01]  /*96c0*/  IMAD.WIDE.U32 R4, R18, R17, UR12 ;  /* 0x0000000c12047e25 */ /* 0x001fe2000f8e0011 */
[----:B------:R-:W-:Y:S03]  /*96d0*/  BSSY B0, `(.L_x_152) ;  /* 0x000000c000007945 */ /* 0x000fe60003800000 */
[----:B------:R-:W-:Y:S01]  /*96e0*/  FMUL R16, R16, UR22 ;  /* 0x0000001610107c20 */ /* 0x000fe20008400000 */
[----:B------:R-:W-:-:S03]  /*96f0*/  IADD3 R18, P3, R10, R4, RZ ;  /* 0x000000040a127210 */ /* 0x000fc60007f7e0ff */
[----:B------:R-:W-:Y:S01]  /*9700*/  FFMA R16, R153, UR11, R16 ;  /* 0x0000000b99107c23 */ /* 0x000fe20008000010 */
[----:B------:R-:W-:-:S04]  /*9710*/  IADD3.X R5, R11, R19, R5, P3, !PT ;  /* 0x000000130b057210 */ /* 0x000fc80001ffe405 */
[----:B------:R-:W-:Y:S02]  /*9720*/  F2FP.BF16.F32.PACK_AB R16, RZ, R16 ;  /* 0x00000010ff10723e */ /* 0x000fe400000010ff */
[----:B------:R-:W-:Y:S02]  /*9730*/  ISETP.GT.AND P3, PT, R0, RZ, P1 ;  /* 0x000000ff0000720c */ /* 0x000fe40000f64270 */
[C---:B------:R-:W-:Y:S01]  /*9740*/  LEA R4, P4, R18.reuse, UR18, 0x1 ;  /* 0x0000001212047c11 */ /* 0x040fe2000f8808ff */
[----:B------:R0:W-:Y:S03]  /*9750*/  @P2 STG.E.U16 desc[UR20][R8.64+0x2], R16 ;  /* 0x0000021008002986 */ /* 0x0001e6000c101514 */
[----:B------:R-:W-:-:S07]  /*9760*/  LEA.HI.X R5, R18, UR19, R5, 0x1, P4 ;  /* 0x0000001312057c11 */ /* 0x000fce000a0f0c05 */
[----:B------:R-:W-:Y:S05]  /*9770*/  @!P3 BRA `(.L_x_153) ;  /* 0x000000000004b947 */ /* 0x000fea0003800000 */
[----:B------:R2:W5:Y:S02]  /*9780*/  LDG.E.LTC128B.U16 R15, desc[UR20][R4.64] ;  /* 0x00000014040f7981 */ /* 0x000564000c1e1520 */
.L_x_153:
[----:B------:R-:W-:Y:S05]  /*9790*/  BSYNC B0 ;  /* 0x0000000000007941 */ /* 0x000fea0003800000 */
.L_x_152:
[----:B0----5:R-:W-:Y:S01]  /*97a0*/  IMAD.U32 R16, R15, 0x10000, RZ ;  /* 0x000100000f107824 */ /* 0x021fe200078e00ff */
[----:B------:R-:W-:Y:S01]  /*97b0*/  IADD3 R18, P4, R8, UR8, RZ ;  /* 0x0000000808127c10 */ /* 0x000fe2000ff9e0ff */
[----:B------:R-:W-:Y:S01]  /*97c0*/  BSSY B0, `(.L_x_154) ;  /* 0x0000009000007945 */ /* 0x000fe20003800000 */
[----:B------:R-:W-:Y:S01]  /*97d0*/  ISETP.GT.AND P2, PT, R0, 0x1, P1 ;  /* 0x000000010000780c */ /* 0x000fe20000f44270 */
[----:B------:R-:W-:-:S04]  /*97e0*/  FMUL R19, R16, UR22 ;  /* 0x0000001610137c20 */ /* 0x000fc80008400000 */
[----:B------:R-:W-:-:S05]  /*97f0*/  FFMA R19, R154, UR11, R19 ;  /* 0x0000000b9a137c23 */ /* 0x000fca0008000013 */
[----:B------:R-:W-:Y:S02]  /*9800*/  F2FP.BF16.F32.PACK_AB R16, RZ, R19 ;  /* 0x00000013ff10723e */ /* 0x000fe400000010ff */
[----:B------:R-:W-:-:S05]  /*9810*/  IADD3.X R19, R9, UR5, RZ, P4, !PT ;  /* 0x0000000509137c10 */ /* 0x000fca000a7fe4ff */
[----:B------:R0:W-:Y:S01]  /*9820*/  @P3 STG.E.U16 desc[UR20][R18.64], R16 ;  /* 0x0000001012003986 */ /* 0x0001e2000c101514 */
[----:B------:R-:W-:Y:S05]  /*9830*/  @!P2 BRA `(.L_x_155) ;  /* 0x000000000004a947 */ /* 0x000fea0003800000 */
[----:B------:R3:W5:Y:S02]  /*9840*/  LDG.E.LTC128B.U16 R15, desc[UR20][R4.64+0x2] ;  /* 0x00000214040f7981 */ /* 0x000764000c1e1520 */
.L_x_155:
[----:B------:R-:W-:Y:S05]  /*9850*/  BSYNC B0 ;  /* 0x0000000000007941 */ /* 0x000fea0003800000 */
.L_x_154:
[----:B0----5:R-:W-:Y:S01]  /*9860*/  SHF.L.U32 R16, R15, 0x10, RZ ;  /* 0x000000100f107819 */ /* 0x021fe200000006ff */
[----:B------:R-:W-:Y:S01]  /*9870*/  BSSY B0, `(.L_x_156) ;  /* 0x0000008000007945 */ /* 0x000fe20003800000 */
[----:B------:R-:W-:-:S03]  /*9880*/  ISETP.GT.AND P3, PT, R0, 0x8, P0 ;  /* 0x000000080000780c */ /* 0x000fc60000764270 */
[----:B------:R-:W-:-:S04]  /*9890*/  FMUL R16, R16, UR22 ;  /* 0x0000001610107c20 */ /* 0x000fc80008400000 */
[----:B------:R-:W-:-:S05]  /*98a0*/  FFMA R16, R155, UR11, R16 ;  /* 0x0000000b9b107c23 */ /* 0x000fca0008000010 */
[----:B------:R-:W-:-:S05]  /*98b0*/  F2FP.BF16.F32.PACK_AB R16, RZ, R16 ;  /* 0x00000010ff10723e */ /* 0x000fca00000010ff */
[----:B------:R0:W-:Y:S01]  /*98c0*/  @P2 STG.E.U16 desc[UR20][R18.64+0x2], R16 ;  /* 0x0000021012002986 */ /* 0x0001e2000c101514 */
[----:B------:R-:W-:Y:S05]  /*98d0*/  @!P3 BRA `(.L_x_157) ;  /* 0x000000000004b947 */ /* 0x000fea0003800000 */
[----:B------:R4:W5:Y:S02]  /*98e0*/  LDG.E.LTC128B.U16 R15, desc[UR20][R6.64+0x10] ;  /* 0x00001014060f7981 */ /* 0x000964000c1e1520 */
.L_x_157:
[----:B------:R-:W-:Y:S05]  /*98f0*/  BSYNC B0 ;  /* 0x0000000000007941 */ /* 0x000fea0003800000 */
.L_x_156:
[----:B0----5:R-:W-:Y:S01]  /*9900*/  IMAD.U32 R16, R15, 0x10000, RZ ;  /* 0x000100000f107824 */ /* 0x021fe200078e00ff */
[----:B------:R-:W-:Y:S01]  /*9910*/  ISETP.GT.AND P2, PT, R0, 0x9, P0 ;  /* 0x000000090000780c */ /* 0x000fe20000744270 */
[----:B------:R-:W-:Y:S02]  /*9920*/  BSSY B0, `(.L_x_158) ;  /* 0x0000007000007945 */ /* 0x000fe40003800000 */
[----:B------:R-:W-:-:S04]  /*9930*/  FMUL R19, R16, UR22 ;  /* 0x0000001610137c20 */ /* 0x000fc80008400000 */
[----:B------:R-:W-:-:S05]  /*9940*/  FFMA R19, R156, UR11, R19 ;  /* 0x0000000b9c137c23 */ /* 0x000fca0008000013 */
[----:B------:R-:W-:-:S05]  /*9950*/  F2FP.BF16.F32.PACK_AB R19, RZ, R19 ;  /* 0x00000013ff13723e */ /* 0x000fca00000010ff */
[----:B------:R0:W-:Y:S01]  /*9960*/  @P3 STG.E.U16 desc[UR20][R8.64+0x10], R19 ;  /* 0x0000101308003986 */ /* 0x0001e2000c101514 */
[----:B------:R-:W-:Y:S05]  /*9970*/  @!P2 BRA `(.L_x_159) ;  /* 0x000000000004a947 */ /* 0x000fea0003800000 */
[----:B------:R0:W5:Y:S02]  /*9980*/  LDG.E.LTC128B.U16 R15, desc[UR20][R6.64+0x12] ;  /* 0x00001214060f7981 */ /* 0x000164000c1e1520 */
.L_x_159:
[----:B------:R-:W-:Y:S05]  /*9990*/  BSYNC B0 ;  /* 0x0000000000007941 */ /* 0x000fea0003800000 */
.L_x_158:
[----:B-----5:R-:W-:Y:S01]  /*99a0*/  IMAD.U32 R16, R15, 0x10000, RZ ;  /* 0x000100000f107824 */ /* 0x020fe200078e00ff */
        /* <DEDUP_REMOVED lines=8> */
.L_x_161:
[----:B------:R-:W-:Y:S05]  /*9a30*/  BSYNC B0 ;  /* 0x0000000000007941 */ /* 0x000fea0003800000 */
.L_x_160:
[----:B0----5:R-:W-:Y:S01]  /*9a40*/  IMAD.U32 R16, R15, 0x10000, RZ ;  /* 0x000100000f107824 */ /* 0x021fe200078e00ff */
[----:B------:R-:W-:Y:S01]  /*9a50*/  ISETP.GT.AND P2, PT, R0, 0x9, P1 ;  /* 0x000000090000780c */ /* 0x000fe20000f44270 */
[----:B------:R-:W-:Y:S01]  /*9a60*/  IMAD.U32 R21, RZ, RZ, UR8 ;  /* 0x00000008ff157e24 */ /* 0x000fe2000f8e00ff */
[----:B------:R-:W-:Y:S01]  /*9a70*/  BSSY B0, `(.L_x_162) ;  /* 0x000000a000007945 */ /* 0x000fe20003800000 */
[----:B------:R-:W-:Y:S01]  /*9a80*/  FMUL R19, R16, UR22 ;  /* 0x0000001610137c20 */ /* 0x000fe20008400000 */
[----:B------:R-:W-:Y:S02]  /*9a90*/  IMAD.U32 R23, RZ, RZ, UR5 ;  /* 0x00000005ff177e24 */ /* 0x000fe4000f8e00ff */
[----:B------:R-:W-:Y:S01]  /*9aa0*/  IADD3 R18, P4, P5, R21, UR7, R2 ;  /* 0x0000000715127c10 */ /* 0x000fe2000fd9e002 */
[----:B------:R-:W-:-:S05]  /*9ab0*/  FFMA R19, R158, UR11, R19 ;  /* 0x0000000b9e137c23 */ /* 0x000fca0008000013 */
[----:B------:R-:W-:Y:S02]  /*9ac0*/  F2FP.BF16.F32.PACK_AB R16, RZ, R19 ;  /* 0x00000013ff10723e */ /* 0x000fe400000010ff */
[----:B------:R-:W-:-:S05]  /*9ad0*/  IADD3.X R19, R23, UR4, R3, P4, P5 ;  /* 0x0000000417137c10 */ /* 0x000fca000a7ea403 */
[----:B------:R0:W-:Y:S01]  /*9ae0*/  @P3 STG.E.U16 desc[UR20][R18.64+0x10], R16 ;  /* 0x0000101012003986 */ /* 0x0001e2000c101514 */
[----:B------:R-:W-:Y:S05]  /*9af0*/  @!P2 BRA `(.L_x_163) ;  /* 0x000000000004a947 */ /* 0x000fea0003800000 */
[----:B------:R0:W5:Y:S02]  /*9b00*/  LDG.E.LTC128B.U16 R15, desc[UR20][R4.64+0x12] ;  /* 0x00001214040f7981 */ /* 0x000164000c1e1520 */
.L_x_163:
[----:B------:R-:W-:Y:S05]  /*9b10*/  BSYNC B0 ;  /* 0x0000000000007941 */ /* 0x000fea0003800000 */
.L_x_162:
        /* <DEDUP_REMOVED lines=9> */
.L_x_165:
[----:B------:R-:W-:Y:S05]  /*9bb0*/  BSYNC B0 ;  /* 0x0000000000007941 */ /* 0x000fea0003800000 */
.L_x_164:
        /* <DEDUP_REMOVED lines=9> */
.L_x_167:
[----:B------:R-:W-:Y:S05]  /*9c50*/  BSYNC B0 ;  /* 0x0000000000007941 */ /* 0x000fea0003800000 */
.L_x_166:
        /* <DEDUP_REMOVED lines=9> */
.L_x_169:
[----:B------:R-:W-:Y:S05]  /*9cf0*/  BSYNC B0 ;  /* 0x0000000000007941 */ /* 0x000fea0003800000 */
.L_x_168:
        /* <DEDUP_REMOVED lines=9> */
.L_x_171:
[----:B------:R-:W-:Y:S05]  /*9d90*/  BSYNC B0 ;  /* 0x0000000000007941 */ /* 0x000fea0003800000 */
.L_x_170:
        /* <DEDUP_REMOVED lines=9> */
.L_x_173:
[----:B------:R-:W-:Y:S05]  /*9e30*/  BSYNC B0 ;  /* 0x0000000000007941 */ /* 0x000fea0003800000 */
.L_x_172:
        /* <DEDUP_REMOVED lines=9> */
.L_x_175:
[----:B------:R-:W-:Y:S05]  /*9ed0*/  BSYNC B0 ;  /* 0x0000000000007941 */ /* 0x000fea0003800000 */
.L_x_174:
[----:B-----5:R-:W-:Y:S01]  /*9ee0*/  SHF.L.U32 R16, R15, 0x10, RZ ;  /* 0x000000100f107819 */ /* 0x020fe200000006ff */
        /* <DEDUP_REMOVED lines=8> */
.L_x_177:
[----:B------:R-:W-:Y:S05]  /*9f70*/  BSYNC B0 ;  /* 0x0000000000007941 */ /* 0x000fea0003800000 */
.L_x_176:
        /* <DEDUP_REMOVED lines=9> */
.L_x_179:
[----:B------:R-:W-:Y:S05]  /*a010*/  BSYNC B0 ;  /* 0x0000000000007941 */ /* 0x000fea0003800000 */
.L_x_178:
        /* <DEDUP_REMOVED lines=9> */
.L_x_181:
[----:B------:R-:W-:Y:S05]  /*a0b0*/  BSYNC B0 ;  /* 0x0000000000007941 */ /* 0x000fea0003800000 */
.L_x_180:
        /* <DEDUP_REMOVED lines=9> */
.L_x_183:
[----:B------:R-:W-:Y:S05]  /*a150*/  BSYNC B0 ;  /* 0x0000000000007941 */ /* 0x000fea0003800000 */
.L_x_182:
        /* <DEDUP_REMOVED lines=9> */
.L_x_185:
[----:B------:R-:W-:Y:S05]  /*a1f0*/  BSYNC B0 ;  /* 0x0000000000007941 */ /* 0x000fea0003800000 */
.L_x_184:
        /* <DEDUP_REMOVED lines=9> */
.L_x_187:
[----:B------:R-:W-:Y:S05]  /*a290*/  BSYNC B0 ;  /* 0x0000000000007941 */ /* 0x000fea0003800000 */
.L_x_186:
        /* <DEDUP_REMOVED lines=9> */
.L_x_189:
[----:B------:R-:W-:Y:S05]  /*a330*/  BSYNC B0 ;  /* 0x0000000000007941 */ /* 0x000fea0003800000 */
.L_x_188:
        /* <DEDUP_REMOVED lines=9> */
.L_x_191:
[----:B------:R-:W-:Y:S05]  /*a3d0*/  BSYNC B0 ;  /* 0x0000000000007941 */ /* 0x000fea0003800000 */
.L_x_190:
        /* <DEDUP_REMOVED lines=9> */
.L_x_193:
[----:B------:R-:W-:Y:S05]  /*a470*/  BSYNC B0 ;  /* 0x0000000000007941 */ /* 0x000fea0003800000 */
.L_x_192:
        /* <DEDUP_REMOVED lines=9> */
.L_x_195:
[----:B------:R-:W-:Y:S05]  /*a510*/  BSYNC B0 ;  /* 0x0000000000007941 */ /* 0x000fea0003800000 */
.L_x_194:
        /* <DEDUP_REMOVED lines=9> */
.L_x_197:
[----:B------:R-:W-:Y:S05]  /*a5b0*/  BSYNC B0 ;  /* 0x0000000000007941 */ /* 0x000fea0003800000 */
.L_x_196:
        /* <DEDUP_REMOVED lines=9> */
.L_x_199:
[----:B------:R-:W-:Y:S05]  /*a650*/  BSYNC B0 ;  /* 0x0000000000007941 */ /* 0x000fea0003800000 */
.L_x_198:
        /* <DEDUP_REMOVED lines=9> */
.L_x_201:
[----:B------:R-:W-:Y:S05]  /*a6f0*/  BSYNC B0 ;  /* 0x0000000000007941 */ /* 0x000fea0003800000 */
.L_x_200:
        /* <DEDUP_REMOVED lines=9> */
.L_x_203:
[----:B------:R-:W-:Y:S05]  /*a790*/  BSYNC B0 ;  /* 0x0000000000007941 */ /* 0x000fea0003800000 */
.L_x_202:
        /* <DEDUP_REMOVED lines=9> */
.L_x_205:
[----:B------:R-:W-:Y:S05]  /*a830*/  BSYNC B0 ;  /* 0x0000000000007941 */ /* 0x000fea0003800000 */
.L_x_204:
        /* <DEDUP_REMOVED lines=9> */
.L_x_207:
[----:B------:R-:W-:Y:S05]  /*a8d0*/  BSYNC B0 ;  /* 0x0000000000007941 */ /* 0x000fea0003800000 */
.L_x_206:
        /* <DEDUP_REMOVED lines=9> */
.L_x_209:
[----:B------:R-:W-:Y:S05]  /*a970*/  BSYNC B0 ;  /* 0x0000000000007941 */ /* 0x000fea0003800000 */
.L_x_208:
        /* <DEDUP_REMOVED lines=9> */
.L_x_211:
[----:B------:R-:W-:Y:S05]  /*aa10*/  BSYNC B0 ;  /* 0x0000000000007941 */ /* 0x000fea0003800000 */
.L_x_210:
        /* <DEDUP_REMOVED lines=9> */
.L_x_213:
[----:B------:R-:W-:Y:S05]  /*aab0*/  BSYNC B0 ;  /* 0x0000000000007941 */ /* 0x000fea0003800000 */
.L_x_212:
        /* <DEDUP_REMOVED lines=9> */
.L_x_215:
[----:B------:R-:W-:Y:S05]  /*ab50*/  BSYNC B0 ;  /* 0x0000000000007941 */ /* 0x000fea0003800000 */
.L_x_214:
        /* <DEDUP_REMOVED lines=9> */
.L_x_217:
[----:B------:R-:W-:Y:S05]  /*abf0*/  BSYNC B0 ;  /* 0x0000000000007941 */ /* 0x000fea0003800000 */
.L_x_216:
        /* <DEDUP_REMOVED lines=9> */
.L_x_219:
[----:B------:R-:W-:Y:S05]  /*ac90*/  BSYNC B0 ;  /* 0x0000000000007941 */ /* 0x000fea0003800000 */
.L_x_218:
        /* <DEDUP_REMOVED lines=9> */
.L_x_221:
[----:B------:R-:W-:Y:S05]  /*ad30*/  BSYNC B0 ;  /* 0x0000000000007941 */ /* 0x000fea0003800000 */
.L_x_220:
        /* <DEDUP_REMOVED lines=9> */
.L_x_223:
[----:B------:R-:W-:Y:S05]  /*add0*/  BSYNC B0 ;  /* 0x0000000000007941 */ /* 0x000fea0003800000 */
.L_x_222:
        /* <DEDUP_REMOVED lines=9> */
.L_x_225:
[----:B------:R-:W-:Y:S05]  /*ae70*/  BSYNC B0 ;  /* 0x0000000000007941 */ /* 0x000fea0003800000 */
.L_x_224:
        /* <DEDUP_REMOVED lines=9> */
.L_x_227:
[----:B------:R-:W-:Y:S05]  /*af10*/  BSYNC B0 ;  /* 0x0000000000007941 */ /* 0x000fea0003800000 */
.L_x_226:
        /* <DEDUP_REMOVED lines=9> */
.L_x_229:
[----:B------:R-:W-:Y:S05]  /*afb0*/  BSYNC B0 ;  /* 0x0000000000007941 */ /* 0x000fea0003800000 */
.L_x_228:
        /* <DEDUP_REMOVED lines=9> */
.L_x_231:
[----:B------:R-:W-:Y:S05]  /*b050*/  BSYNC B0 ;  /* 0x0000000000007941 */ /* 0x000fea0003800000 */
.L_x_230:
        /* <DEDUP_REMOVED lines=9> */
.L_x_233:
[----:B------:R-:W-:Y:S05]  /*b0f0*/  BSYNC B0 ;  /* 0x0000000000007941 */ /* 0x000fea0003800000 */
.L_x_232:
        /* <DEDUP_REMOVED lines=9> */
.L_x_235:
[----:B------:R-:W-:Y:S05]  /*b190*/  BSYNC B0 ;  /* 0x0000000000007941 */ /* 0x000fea0003800000 */
.L_x_234:
        /* <DEDUP_REMOVED lines=9> */
.L_x_237:
[----:B------:R-:W-:Y:S05]  /*b230*/  BSYNC B0 ;  /* 0x0000000000007941 */ /* 0x000fea0003800000 */
.L_x_236:
        /* <DEDUP_REMOVED lines=9> */
.L_x_239:
[----:B------:R-:W-:Y:S05]  /*b2d0*/  BSYNC B0 ;  /* 0x0000000000007941 */ /* 0x000fea0003800000 */
.L_x_238:
        /* <DEDUP_REMOVED lines=9> */
.L_x_241:
[----:B------:R-:W-:Y:S05]  /*b370*/  BSYNC B0 ;  /* 0x0000000000007941 */ /* 0x000fea0003800000 */
.L_x_240:
        /* <DEDUP_REMOVED lines=9> */
.L_x_243:
[----:B------:R-:W-:Y:S05]  /*b410*/  BSYNC B0 ;  /* 0x0000000000007941 */ /* 0x000fea0003800000 */
.L_x_242:
        /* <DEDUP_REMOVED lines=9> */
.L_x_245:
[----:B------:R-:W-:Y:S05]  /*b4b0*/  BSYNC B0 ;  /* 0x0000000000007941 */ /* 0x000fea0003800000 */
.L_x_244:
        /* <DEDUP_REMOVED lines=9> */
.L_x_247:
[----:B------:R-:W-:Y:S05]  /*b550*/  BSYNC B0 ;  /* 0x0000000000007941 */ /* 0x000fea0003800000 */
.L_x_246:
        /* <DEDUP_REMOVED lines=9> */
.L_x_249:
[----:B------:R-:W-:Y:S05]  /*b5f0*/  BSYNC B0 ;  /* 0x0000000000007941 */ /* 0x000fea0003800000 */
.L_x_248:
        /* <DEDUP_REMOVED lines=9> */
.L_x_251:
[----:B------:R-:W-:Y:S05]  /*b690*/  BSYNC B0 ;  /* 0x0000000000007941 */ /* 0x000fea0003800000 */
.L_x_250:
        /* <DEDUP_REMOVED lines=9> */
.L_x_253:
[----:B------:R-:W-:Y:S05]  /*b730*/  BSYNC B0 ;  /* 0x0000000000007941 */ /* 0x000fea0003800000 */
.L_x_252:
        /* <DEDUP_REMOVED lines=9> */
.L_x_255:
[----:B------:R-:W-:Y:S05]  /*b7d0*/  BSYNC B0 ;  /* 0x0000000000007941 */ /* 0x000fea0003800000 */
.L_x_254:
        /* <DEDUP_REMOVED lines=9> */
.L_x_257:
[----:B------:R-:W-:Y:S05]  /*b870*/  BSYNC B0 ;  /* 0x0000000000007941 */ /* 0x000fea0003800000 */
.L_x_256:
        /* <DEDUP_REMOVED lines=9> */
.L_x_259:
[----:B------:R-:W-:Y:S05]  /*b910*/  BSYNC B0 ;  /* 0x0000000000007941 */ /* 0x000fea0003800000 */
.L_x_258:
        /* <DEDUP_REMOVED lines=9> */
.L_x_261:
[----:B------:R-:W-:Y:S05]  /*b9b0*/  BSYNC B0 ;  /* 0x0000000000007941 */ /* 0x000fea0003800000 */
.L_x_260:
        /* <DEDUP_REMOVED lines=9> */
.L_x_263:
[----:B------:R-:W-:Y:S05]  /*ba50*/  BSYNC B0 ;  /* 0x0000000000007941 */ /* 0x000fea0003800000 */
.L_x_262:
        /* <DEDUP_REMOVED lines=9> */
.L_x_265:
[----:B------:R-:W-:Y:S05]  /*baf0*/  BSYNC B0 ;  /* 0x0000000000007941 */ /* 0x000fea0003800000 */
.L_x_264:
        /* <DEDUP_REMOVED lines=9> */
.L_x_267:
[----:B------:R-:W-:Y:S05]  /*bb90*/  BSYNC B0 ;  /* 0x0000000000007941 */ /* 0x000fea0003800000 */
.L_x_266:
        /* <DEDUP_REMOVED lines=9> */
.L_x_269:
[----:B------:R-:W-:Y:S05]  /*bc30*/  BSYNC B0 ;  /* 0x0000000000007941 */ /* 0x000fea0003800000 */
.L_x_268:
        /* <DEDUP_REMOVED lines=9> */
.L_x_271:
[----:B------:R-:W-:Y:S05]  /*bcd0*/  BSYNC B0 ;  /* 0x0000000000007941 */ /* 0x000fea0003800000 */
.L_x_270:
[----:B01--45:R-:W-:Y:S01]  /*bce0*/  SHF.L.U32 R6, R15, 0x10, RZ ;  /* 0x000000100f067819 */ /* 0x033fe200000006ff */
        /* <DEDUP_REMOVED lines=8> */
.L_x_273:
[----:B------:R-:W-:Y:S05]  /*bd70*/  BSYNC B0 ;  /* 0x0000000000007941 */ /* 0x000fea0003800000 */
.L_x_272:
[----:B0----5:R-:W-:Y:S01]  /*bd80*/  IMAD.U32 R6, R15, 0x10000, RZ ;  /* 0x000100000f067824 */ /* 0x021fe200078e00ff */
[----:B------:R-:W-:Y:S01]  /*bd90*/  ISETP.GT.AND P1, PT, R0, 0x79, P1 ;  /* 0x000000790000780c */ /* 0x000fe20000f24270 */
[----:B------:R-:W-:Y:S01]  /*bda0*/  BSSY B0, `(.L_x_274) ;  /* 0x000000b000007945 */ /* 0x000fe20003800000 */
[----:B------:R-:W-:Y:S01]  /*bdb0*/  IADD3 R20, P0, R12, 0x80, RZ ;  /* 0x000000800c147810 */ /* 0x000fe20007f1e0ff */
[----:B------:R-:W-:Y:S01]  /*bdc0*/  FMUL R7, R6, UR22 ;  /* 0x0000001606077c20 */ /* 0x000fe20008400000 */
[----:B------:R-:W-:-:S03]  /*bdd0*/  @P2 IMAD.MOV.U32 R6, RZ, RZ, R18 ;  /* 0x000000ffff062224 */ /* 0x000fc600078e0012 */
[----:B------:R-:W-:-:S05]  /*bde0*/  FFMA R7, R214, UR11, R7 ;  /* 0x0000000bd6077c23 */ /* 0x000fca0008000007 */
[----:B------:R-:W-:-:S04]  /*bdf0*/  F2FP.BF16.F32.PACK_AB R7, RZ, R7 ;  /* 0x00000007ff07723e */ /* 0x000fc800000010ff */
[----:B------:R-:W-:Y:S01]  /*be00*/  PRMT R8, R7, 0x7610, R8 ;  /* 0x0000761007087816 */ /* 0x000fe20000000008 */
[----:B------:R-:W-:-:S05]  /*be10*/  @P2 IMAD.MOV.U32 R7, RZ, RZ, R19 ;  /* 0x000000ffff072224 */ /* 0x000fca00078e0013 */
[----:B------:R0:W-:Y:S01]  /*be20*/  @P2 STG.E.U16 desc[UR20][R6.64+0xf0], R8 ;  /* 0x0000f00806002986 */ /* 0x0001e2000c101514 */
[----:B------:R-:W-:Y:S05]  /*be30*/  @!P1 BRA `(.L_x_275) ;  /* 0x0000000000049947 */ /* 0x000fea0003800000 */
[----:B------:R4:W5:Y:S02]  /*be40*/  LDG.E.LTC128B.U16 R15, desc[UR20][R4.64+0xf2] ;  /* 0x0000f214040f7981 */ /* 0x000964000c1e1520 */
.L_x_275:
[----:B------:R-:W-:Y:S05]  /*be50*/  BSYNC B0 ;  /* 0x0000000000007941 */ /* 0x000fea0003800000 */
.L_x_274:
[----:B-12345:R-:W-:Y:S02]  /*be60*/  IMAD.U32 R4, R15, 0x10000, RZ ;  /* 0x000100000f047824 */ /* 0x03efe400078e00ff */
[----:B------:R-:W-:Y:S01]  /*be70*/  IMAD.X R5, RZ, RZ, R13, P0 ;  /* 0x000000ffff057224 */ /* 0x000fe200000e060d */
[----:B------:R-:W-:Y:S01]  /*be80*/  ISETP.GT.AND P0, PT, R14, 0x80, PT ;  /* 0x000000800e00780c */ /* 0x000fe20003f04270 */
[----:B------:R-:W-:Y:S01]  /*be90*/  FMUL R4, R4, UR22 ;  /* 0x0000001604047c20 */ /* 0x000fe20008400000 */
[----:B0-----:R-:W-:Y:S02]  /*bea0*/  IMAD.WIDE.U32 R6, R20, UR16, R10 ;  /* 0x0000001014067c25 */ /* 0x001fe4000f8e000a */
[----:B------:R-:W-:Y:S02]  /*beb0*/  ISETP.GT.AND P3, PT, R0, RZ, P0 ;  /* 0x000000ff0000720c */ /* 0x000fe40000764270 */
[----:B------:R-:W-:Y:S01]  /*bec0*/  FFMA R4, R215, UR11, R4 ;  /* 0x0000000bd7047c23 */ /* 0x000fe20008000004 */
[----:B------:R-:W-:-:S04]  /*bed0*/  IMAD R5, R5, UR16, RZ ;  /* 0x0000001005057c24 */ /* 0x000fc8000f8e02ff */
[----:B------:R-:W-:Y:S01]  /*bee0*/  IMAD R21, R20, UR17, R5 ;  /* 0x0000001114157c24 */ /* 0x000fe2000f8e0205 */
[----:B------:R-:W-:Y:S02]  /*bef0*/  F2FP.BF16.F32.PACK_AB R8, RZ, R4 ;  /* 0x00000004ff08723e */ /* 0x000fe400000010ff */
[----:B------:R-:W-:Y:S02]  /*bf00*/  LEA R4, P2, R6, UR18, 0x1 ;  /* 0x0000001206047c11 */ /* 0x000fe4000f8408ff */
[----:B------:R-:W-:Y:S02]  /*bf10*/  IADD3 R5, R7, R21, RZ ;  /* 0x0000001507057210 */ /* 0x000fe40007ffe0ff */
[----:B------:R-:W-:Y:S02]  /*bf20*/  PRMT R9, R8, 0x7610, R9 ;  /* 0x0000761008097816 */ /* 0x000fe40000000009 */
[----:B------:R-:W-:-:S03]  /*bf30*/  LEA.HI.X R5, R6, UR19, R5, 0x1, P2 ;  /* 0x0000001306057c11 */ /* 0x000fc600090f0c05 */
[----:B------:R0:W-:Y:S04]  /*bf40*/  @P1 STG.E.U16 desc[UR20][R18.64+0xf2], R9 ;  /* 0x0000f20912001986 */ /* 0x0001e8000c101514 */
[----:B------:R-:W2:Y:S01]  /*bf50*/  @P3 LDG.E.LTC128B.U16 R15, desc[UR20][R4.64] ;  /* 0x00000014040f3981 */ /* 0x000ea2000c1e1520 */
[----:B------:R-:W-:Y:S01]  /*bf60*/  USHF.L.U32 UR4, UR14, 0x8, URZ ;  /* 0x000000080e047899 */ /* 0x000fe2000800063f */
[----:B------:R-:W-:Y:S01]  /*bf70*/  ISETP.GT.AND P2, PT, R0, 0x1, P0 ;  /* 0x000000010000780c */ /* 0x000fe20000744270 */
[----:B------:R-:W-:Y:S01]  /*bf80*/  USHF.L.U64.HI UR6, UR14, 0x8, UR15 ;  /* 0x000000080e067899 */ /* 0x000fe2000801020f */
[----:B------:R-:W-:Y:S03]  /*bf90*/  BSSY B0, `(.L_x_276) ;  /* 0x000000a000007945 */ /* 0x000fe60003800000 */
[----:B------:R-:W-:-:S04]  /*bfa0*/  IADD3 R8, P1, R2, UR4, RZ ;  /* 0x0000000402087c10 */ /* 0x000fc8000ff3e0ff */
[----:B0-----:R-:W-:Y:S01]  /*bfb0*/  IADD3.X R9, R3, UR6, RZ, P1, !PT ;  /* 0x0000000603097c10 */ /* 0x001fe20008ffe4ff */
[----:B--2---:R-:W-:-:S04]  /*bfc0*/  IMAD.U32 R6, R15, 0x10000, RZ ;  /* 0x000100000f067824 */ /* 0x004fc800078e00ff */
[----:B------:R-:W-:-:S04]  /*bfd0*/  FMUL R7, R6, UR22 ;  /* 0x0000001606077c20 */ /* 0x000fc80008400000 */
[----:B------:R-:W-:-:S05]  /*bfe0*/  FFMA R7, R88, UR11, R7 ;  /* 0x0000000b58077c23 */ /* 0x000fca0008000007 */
[----:B------:R-:W-:-:S05]  /*bff0*/  F2FP.BF16.F32.PACK_AB R7, RZ, R7 ;  /* 0x00000007ff07723e */ /* 0x000fca00000010ff */
[----:B------:R0:W-:Y:S01]  /*c000*/  @P3 STG.E.U16 desc[UR20][R8.64], R7 ;  /* 0x0000000708003986 */ /* 0x0001e2000c101514 */
[----:B------:R-:W-:Y:S05]  /*c010*/  @!P2 BRA `(.L_x_277) ;  /* 0x000000000004a947 */ /* 0x000fea0003800000 */
[----:B------:R1:W5:Y:S02]  /*c020*/  LDG.E.LTC128B.U16 R15, desc[UR20][R4.64+0x2] ;  /* 0x00000214040f7981 */ /* 0x000364000c1e1520 */
.L_x_277:
[----:B------:R-:W-:Y:S05]  /*c030*/  BSYNC B0 ;  /* 0x0000000000007941 */ /* 0x000fea0003800000 */
.L_x_276:
        /* <DEDUP_REMOVED lines=15> */
.L_x_279:
[----:B------:R-:W-:Y:S05]  /*c130*/  BSYNC B0 ;  /* 0x0000000000007941 */ /* 0x000fea0003800000 */
.L_x_278:
        /* <DEDUP_REMOVED lines=11> */
.L_x_281:
[----:B------:R-:W-:Y:S05]  /*c1f0*/  BSYNC B0 ;  /* 0x0000000000007941 */ /* 0x000fea0003800000 */
.L_x_280:
        /* <DEDUP_REMOVED lines=9> */
.L_x_283:
[----:B------:R-:W-:Y:S05]  /*c290*/  BSYNC B0 ;  /* 0x0000000000007941 */ /* 0x000fea0003800000 */
.L_x_282:
        /* <DEDUP_REMOVED lines=9> */
.L_x_285:
[----:B------:R-:W-:Y:S05]  /*c330*/  BSYNC B0 ;  /* 0x0000000000007941 */ /* 0x000fea0003800000 */
.L_x_284:
        /* <DEDUP_REMOVED lines=9> */
.L_x_287:
[----:B------:R-:W-:Y:S05]  /*c3d0*/  BSYNC B0 ;  /* 0x0000000000007941 */ /* 0x000fea0003800000 */
.L_x_286:
        /* <DEDUP_REMOVED lines=13> */
.L_x_289:
[----:B------:R-:W-:Y:S05]  /*c4b0*/  BSYNC B0 ;  /* 0x0000000000007941 */ /* 0x000fea0003800000 */
.L_x_288:
        /* <DEDUP_REMOVED lines=9> */
.L_x_291:
[----:B------:R-:W-:Y:S05]  /*c550*/  BSYNC B0 ;  /* 0x0000000000007941 */ /* 0x000fea0003800000 */
.L_x_290:
        /* <DEDUP_REMOVED lines=9> */
.L_x_293:
[----:B------:R-:W-:Y:S05]  /*c5f0*/  BSYNC B0 ;  /* 0x0000000000007941 */ /* 0x000fea0003800000 */
.L_x_292:
        /* <DEDUP_REMOVED lines=9> */
.L_x_295:
[----:B------:R-:W-:Y:S05]  /*c690*/  BSYNC B0 ;  /* 0x0000000000007941 */ /* 0x000fea0003800000 */
.L_x_294:
        /* <DEDUP_REMOVED lines=9> */
.L_x_297:
[----:B------:R-:W-:Y:S05]  /*c730*/  BSYNC B0 ;  /* 0x0000000000007941 */ /* 0x000fea0003800000 */
.L_x_296:
        /* <DEDUP_REMOVED lines=9> */
.L_x_299:
[----:B------:R-:W-:Y:S05]  /*c7d0*/  BSYNC B0 ;  /* 0x0000000000007941 */ /* 0x000fea0003800000 */
.L_x_298:
        /* <DEDUP_REMOVED lines=9> */
.L_x_301:
[----:B------:R-:W-:Y:S05]  /*c870*/  BSYNC B0 ;  /* 0x0000000000007941 */ /* 0x000fea0003800000 */
.L_x_300:
        /* <DEDUP_REMOVED lines=9> */
.L_x_303:
[----:B------:R-:W-:Y:S05]  /*c910*/  BSYNC B0 ;  /* 0x0000000000007941 */ /* 0x000fea0003800000 */
.L_x_302:
        /* <DEDUP_REMOVED lines=9> */
.L_x_305:
[----:B------:R-:W-:Y:S05]  /*c9b0*/  BSYNC B0 ;  /* 0x0000000000007941 */ /* 0x000fea0003800000 */
.L_x_304:
        /* <DEDUP_REMOVED lines=9> */
.L_x_307:
[----:B------:R-:W-:Y:S05]  /*ca50*/  BSYNC B0 ;  /* 0x0000000000007941 */ /* 0x000fea0003800000 */
.L_x_306:
        /* <DEDUP_REMOVED lines=9> */
.L_x_309:
[----:B------:R-:W-:Y:S05]  /*caf0*/  BSYNC B0 ;  /* 0x0000000000007941 */ /* 0x000fea0003800000 */
.L_x_308:
        /* <DEDUP_REMOVED lines=9> */
.L_x_311:
[----:B------:R-:W-:Y:S05]  /*cb90*/  BSYNC B0 ;  /* 0x0000000000007941 */ /* 0x000fea0003800000 */
.L_x_310:
        /* <DEDUP_REMOVED lines=9> */
.L_x_313:
[----:B------:R-:W-:Y:S05]  /*cc30*/  BSYNC B0 ;  /* 0x0000000000007941 */ /* 0x000fea0003800000 */
.L_x_312:
        /* <DEDUP_REMOVED lines=9> */
.L_x_315:
[----:B------:R-:W-:Y:S05]  /*ccd0*/  BSYNC B0 ;  /* 0x0000000000007941 */ /* 0x000fea0003800000 */
.L_x_314:
        /* <DEDUP_REMOVED lines=9> */
.L_x_317:
[----:B------:R-:W-:Y:S05]  /*cd70*/  BSYNC B0 ;  /* 0x0000000000007941 */ /* 0x000fea0003800000 */
.L_x_316:
        /* <DEDUP_REMOVED lines=9> */
.L_x_319:
[----:B------:R-:W-:Y:S05]  /*ce10*/  BSYNC B0 ;  /* 0x0000000000007941 */ /* 0x000fea0003800000 */
.L_x_318:
        /* <DEDUP_REMOVED lines=9> */
.L_x_321:
[----:B------:R-:W-:Y:S05]  /*ceb0*/  BSYNC B0 ;  /* 0x0000000000007941 */ /* 0x000fea0003800000 */
.L_x_320:
        /* <DEDUP_REMOVED lines=9> */
.L_x_323:
[----:B------:R-:W-:Y:S05]  /*cf50*/  BSYNC B0 ;  /* 0x0000000000007941 */ /* 0x000fea0003800000 */
.L_x_322:
        /* <DEDUP_REMOVED lines=9> */
.L_x_325:
[----:B------:R-:W-:Y:S05]  /*cff0*/  BSYNC B0 ;  /* 0x0000000000007941 */ /* 0x000fea0003800000 */
.L_x_324:
        /* <DEDUP_REMOVED lines=9> */
.L_x_327:
[----:B------:R-:W-:Y:S05]  /*d090*/  BSYNC B0 ;  /* 0x0000000000007941 */ /* 0x000fea0003800000 */
.L_x_326:
        /* <DEDUP_REMOVED lines=9> */
.L_x_329:
[----:B------:R-:W-:Y:S05]  /*d130*/  BSYNC B0 ;  /* 0x0000000000007941 */ /* 0x000fea0003800000 */
.L_x_328:
        /* <DEDUP_REMOVED lines=9> */
.L_x_331:
[----:B------:R-:W-:Y:S05]  /*d1d0*/  BSYNC B0 ;  /* 0x0000000000007941 */ /* 0x000fea0003800000 */
.L_x_330:
        /* <DEDUP_REMOVED lines=9> */
.L_x_333:
[----:B------:R-:W-:Y:S05]  /*d270*/  BSYNC B0 ;  /* 0x0000000000007941 */ /* 0x000fea0003800000 */
.L_x_332:
        /* <DEDUP_REMOVED lines=9> */
.L_x_335:
[----:B------:R-:W-:Y:S05]  /*d310*/  BSYNC B0 ;  /* 0x0000000000007941 */ /* 0x000fea0003800000 */
.L_x_334:
        /* <DEDUP_REMOVED lines=9> */
.L_x_337:
[----:B------:R-:W-:Y:S05]  /*d3b0*/  BSYNC B0 ;  /* 0x0000000000007941 */ /* 0x000fea0003800000 */
.L_x_336:
        /* <DEDUP_REMOVED lines=9> */
.L_x_339:
[----:B------:R-:W-:Y:S05]  /*d450*/  BSYNC B0 ;  /* 0x0000000000007941 */ /* 0x000fea0003800000 */
.L_x_338:
        /* <DEDUP_REMOVED lines=9> */
.L_x_341:
[----:B------:R-:W-:Y:S05]  /*d4f0*/  BSYNC B0 ;  /* 0x0000000000007941 */ /* 0x000fea0003800000 */
.L_x_340:
        /* <DEDUP_REMOVED lines=9> */
.L_x_343:
[----:B------:R-:W-:Y:S05]  /*d590*/  BSYNC B0 ;  /* 0x0000000000007941 */ /* 0x000fea0003800000 */
.L_x_342:
        /* <DEDUP_REMOVED lines=9> */
.L_x_345:
[----:B------:R-:W-:Y:S05]  /*d630*/  BSYNC B0 ;  /* 0x0000000000007941 */ /* 0x000fea0003800000 */
.L_x_344:
        /* <DEDUP_REMOVED lines=9> */
.L_x_347:
[----:B------:R-:W-:Y:S05]  /*d6d0*/  BSYNC B0 ;  /* 0x0000000000007941 */ /* 0x000fea0003800000 */
.L_x_346:
        /* <DEDUP_REMOVED lines=9> */
.L_x_349:
[----:B------:R-:W-:Y:S05]  /*d770*/  BSYNC B0 ;  /* 0x0000000000007941 */ /* 0x000fea0003800000 */
.L_x_348:
        /* <DEDUP_REMOVED lines=9> */
.L_x_351:
[----:B------:R-:W-:Y:S05]  /*d810*/  BSYNC B0 ;  /* 0x0000000000007941 */ /* 0x000fea0003800000 */
.L_x_350:
        /* <DEDUP_REMOVED lines=9> */
.L_x_353:
[----:B------:R-:W-:Y:S05]  /*d8b0*/  BSYNC B0 ;  /* 0x0000000000007941 */ /* 0x000fea0003800000 */
.L_x_352:
        /* <DEDUP_REMOVED lines=9> */
.L_x_355:
[----:B------:R-:W-:Y:S05]  /*d950*/  BSYNC B0 ;  /* 0x0000000000007941 */ /* 0x000fea0003800000 */
.L_x_354:
        /* <DEDUP_REMOVED lines=9> */
.L_x_357:
[----:B------:R-:W-:Y:S05]  /*d9f0*/  BSYNC B0 ;  /* 0x0000000000007941 */ /* 0x000fea0003800000 */
.L_x_356:
        /* <DEDUP_REMOVED lines=9> */
.L_x_359:
[----:B------:R-:W-:Y:S05]  /*da90*/  BSYNC B0 ;  /* 0x0000000000007941 */ /* 0x000fea0003800000 */
.L_x_358:
        /* <DEDUP_REMOVED lines=9> */
.L_x_361:
[----:B------:R-:W-:Y:S05]  /*db30*/  BSYNC B0 ;  /* 0x0000000000007941 */ /* 0x000fea0003800000 */
.L_x_360:
        /* <DEDUP_REMOVED lines=9> */
.L_x_363:
[----:B------:R-:W-:Y:S05]  /*dbd0*/  BSYNC B0 ;  /* 0x0000000000007941 */ /* 0x000fea0003800000 */
.L_x_362:
        /* <DEDUP_REMOVED lines=9> */
.L_x_365:
[----:B------:R-:W-:Y:S05]  /*dc70*/  BSYNC B0 ;  /* 0x0000000000007941 */ /* 0x000fea0003800000 */
.L_x_364:
        /* <DEDUP_REMOVED lines=9> */
.L_x_367:
[----:B------:R-:W-:Y:S05]  /*dd10*/  BSYNC B0 ;  /* 0x0000000000007941 */ /* 0x000fea0003800000 */
.L_x_366:
        /* <DEDUP_REMOVED lines=9> */
.L_x_369:
[----:B------:R-:W-:Y:S05]  /*ddb0*/  BSYNC B0 ;  /* 0x0000000000007941 */ /* 0x000fea0003800000 */
.L_x_368:
        /* <DEDUP_REMOVED lines=9> */
.L_x_371:
[----:B------:R-:W-:Y:S05]  /*de50*/  BSYNC B0 ;  /* 0x0000000000007941 */ /* 0x000fea0003800000 */
.L_x_370:
        /* <DEDUP_REMOVED lines=9> */
.L_x_373:
[----:B------:R-:W-:Y:S05]  /*def0*/  BSYNC B0 ;  /* 0x0000000000007941 */ /* 0x000fea0003800000 */
.L_x_372:
        /* <DEDUP_REMOVED lines=9> */
.L_x_375:
[----:B------:R-:W-:Y:S05]  /*df90*/  BSYNC B0 ;  /* 0x0000000000007941 */ /* 0x000fea0003800000 */
.L_x_374:
        /* <DEDUP_REMOVED lines=9> */
.L_x_377:
[----:B------:R-:W-:Y:S05]  /*e030*/  BSYNC B0 ;  /* 0x0000000000007941 */ /* 0x000fea0003800000 */
.L_x_376:
        /* <DEDUP_REMOVED lines=9> */
.L_x_379:
[----:B------:R-:W-:Y:S05]  /*e0d0*/  BSYNC B0 ;  /* 0x0000000000007941 */ /* 0x000fea0003800000 */
.L_x_378:
        /* <DEDUP_REMOVED lines=9> */
.L_x_381:
[----:B------:R-:W-:Y:S05]  /*e170*/  BSYNC B0 ;  /* 0x0000000000007941 */ /* 0x000fea0003800000 */
.L_x_380:
        /* <DEDUP_REMOVED lines=9> */
.L_x_383:
[----:B------:R-:W-:Y:S05]  /*e210*/  BSYNC B0 ;  /* 0x0000000000007941 */ /* 0x000fea0003800000 */
.L_x_382:
        /* <DEDUP_REMOVED lines=9> */
.L_x_385:
[----:B------:R-:W-:Y:S05]  /*e2b0*/  BSYNC B0 ;  /* 0x0000000000007941 */ /* 0x000fea0003800000 */
.L_x_384:
        /* <DEDUP_REMOVED lines=9> */
.L_x_387:
[----:B------:R-:W-:Y:S05]  /*e350*/  BSYNC B0 ;  /* 0x0000000000007941 */ /* 0x000fea0003800000 */
.L_x_386:
        /* <DEDUP_REMOVED lines=9> */
.L_x_389:
[----:B------:R-:W-:Y:S05]  /*e3f0*/  BSYNC B0 ;  /* 0x0000000000007941 */ /* 0x000fea0003800000 */
.L_x_388:
        /* <DEDUP_REMOVED lines=9> */
.L_x_391:
[----:B------:R-:W-:Y:S05]  /*e490*/  BSYNC B0 ;  /* 0x0000000000007941 */ /* 0x000fea0003800000 */
.L_x_390:
        /* <DEDUP_REMOVED lines=9> */
.L_x_393:
[----:B------:R-:W-:Y:S05]  /*e530*/  BSYNC B0 ;  /* 0x0000000000007941 */ /* 0x000fea0003800000 */
.L_x_392:
        /* <DEDUP_REMOVED lines=9> */
.L_x_395:
[----:B------:R-:W-:Y:S05]  /*e5d0*/  BSYNC B0 ;  /* 0x0000000000007941 */ /* 0x000fea0003800000 */
.L_x_394:
        /* <DEDUP_REMOVED lines=9> */
.L_x_397:
[----:B------:R-:W-:Y:S05]  /*e670*/  BSYNC B0 ;  /* 0x0000000000007941 */ /* 0x000fea0003800000 */
.L_x_396:
[----:B01--45:R-:W-:Y:S01]  /*e680*/  IMAD.U32 R4, R15, 0x10000, RZ ;  /* 0x000100000f047824 */ /* 0x033fe200078e00ff */
        /* <DEDUP_REMOVED lines=8> */
.L_x_399:
[----:B------:R-:W-:Y:S05]  /*e710*/  BSYNC B0 ;  /* 0x0000000000007941 */ /* 0x000fea0003800000 */
.L_x_398:
[----:B0----5:R-:W-:Y:S01]  /*e720*/  IMAD.U32 R4, R15, 0x10000, RZ ;  /* 0x000100000f047824 */ /* 0x021fe200078e00ff */
[----:B------:R-:W-:Y:S01]  /*e730*/  ISETP.GT.AND P1, PT, R0, 0x79, P1 ;  /* 0x000000790000780c */ /* 0x000fe20000f24270 */
[----:B------:R-:W-:Y:S01]  /*e740*/  BSSY B0, `(.L_x_400) ;  /* 0x000000b000007945 */ /* 0x000fe20003800000 */
[----:B------:R-:W-:Y:S01]  /*e750*/  IADD3 R8, P0, R12, 0xc0, RZ ;  /* 0x000000c00c087810 */ /* 0x000fe20007f1e0ff */
[----:B------:R-:W-:Y:S01]  /*e760*/  FMUL R5, R4, UR22 ;  /* 0x0000001604057c20 */ /* 0x000fe20008400000 */
[----:B------:R-:W-:-:S03]  /*e770*/  @P2 MOV R4, R18 ;  /* 0x0000001200042202 */ /* 0x000fc60000000f00 */
[----:B------:R-:W-:-:S05]  /*e780*/  FFMA R5, R150, UR11, R5 ;  /* 0x0000000b96057c23 */ /* 0x000fca0008000005 */
[----:B------:R-:W-:-:S04]  /*e790*/  F2FP.BF16.F32.PACK_AB R5, RZ, R5 ;  /* 0x00000005ff05723e */ /* 0x000fc800000010ff */
[----:B------:R-:W-:Y:S01]  /*e7a0*/  PRMT R9, R5, 0x7610, R9 ;  /* 0x0000761005097816 */ /* 0x000fe20000000009 */
[----:B------:R-:W-:-:S05]  /*e7b0*/  @P2 IMAD.MOV.U32 R5, RZ, RZ, R19 ;  /* 0x000000ffff052224 */ /* 0x000fca00078e0013 */
[----:B------:R0:W-:Y:S01]  /*e7c0*/  @P2 STG.E.U16 desc[UR20][R4.64+0xf0], R9 ;  /* 0x0000f00904002986 */ /* 0x0001e2000c101514 */
[----:B------:R-:W-:Y:S05]  /*e7d0*/  @!P1 BRA `(.L_x_401) ;  /* 0x0000000000049947 */ /* 0x000fea0003800000 */
[----:B------:R4:W5:Y:S02]  /*e7e0*/  LDG.E.LTC128B.U16 R15, desc[UR20][R6.64+0xf2] ;  /* 0x0000f214060f7981 */ /* 0x000964000c1e1520 */
.L_x_401:
[----:B------:R-:W-:Y:S05]  /*e7f0*/  BSYNC B0 ;  /* 0x0000000000007941 */ /* 0x000fea0003800000 */
.L_x_400:
[----:B0----5:R-:W-:Y:S02]  /*e800*/  IMAD.U32 R4, R15, 0x10000, RZ ;  /* 0x000100000f047824 */ /* 0x021fe400078e00ff */
[----:B------:R-:W-:Y:S01]  /*e810*/  IMAD.X R12, RZ, RZ, R13, P0 ;  /* 0x000000ffff0c7224 */ /* 0x000fe200000e060d */
[----:B------:R-:W-:Y:S01]  /*e820*/  ISETP.GT.AND P0, PT, R14, 0xc0, PT ;  /* 0x000000c00e00780c */ /* 0x000fe20003f04270 */
[----:B------:R-:W-:Y:S01]  /*e830*/  FMUL R4, R4, UR22 ;  /* 0x0000001604047c20 */ /* 0x000fe20008400000 */
[----:B-1234-:R-:W-:Y:S02]  /*e840*/  IMAD.WIDE.U32 R6, R8, UR16, R10 ;  /* 0x0000001008067c25 */ /* 0x01efe4000f8e000a */
[----:B------:R-:W-:Y:S02]  /*e850*/  ISETP.GT.AND P2, PT, R0, RZ, P0 ;  /* 0x000000ff0000720c */ /* 0x000fe40000744270 */
[----:B------:R-:W-:Y:S01]  /*e860*/  FFMA R4, R151, UR11, R4 ;  /* 0x0000000b97047c23 */ /* 0x000fe20008000004 */
[----:B------:R-:W-:-:S04]  /*e870*/  IMAD R5, R12, UR16, RZ ;  /* 0x000000100c057c24 */ /* 0x000fc8000f8e02ff */
[----:B------:R-:W-:Y:S01]  /*e880*/  IMAD R13, R8, UR17, R5 ;  /* 0x00000011080d7c24 */ /* 0x000fe2000f8e0205 */
[----:B------:R-:W-:Y:S02]  /*e890*/  F2FP.BF16.F32.PACK_AB R9, RZ, R4 ;  /* 0x00000004ff09723e */ /* 0x000fe400000010ff */
[C---:B------:R-:W-:Y:S01]  /*e8a0*/  LEA R4, P3, R6.reuse, UR18, 0x1 ;  /* 0x0000001206047c11 */ /* 0x040fe2000f8608ff */
[----:B------:R-:W-:Y:S02]  /*e8b0*/  IMAD.IADD R5, R7, 0x1, R13 ;  /* 0x0000000107057824 */ /* 0x000fe400078e020d */
[----:B------:R0:W-:Y:S03]  /*e8c0*/  @P1 STG.E.U16 desc[UR20][R18.64+0xf2], R9 ;  /* 0x0000f20912001986 */ /* 0x0001e6000c101514 */
[----:B------:R-:W-:-:S05]  /*e8d0*/  LEA.HI.X R5, R6, UR19, R5, 0x1, P3 ;  /* 0x0000001306057c11 */ /* 0x000fca00098f0c05 */
[----:B------:R-:W2:Y:S01]  /*e8e0*/  @P2 LDG.E.LTC128B.U16 R15, desc[UR20][R4.64] ;  /* 0x00000014040f2981 */ /* 0x000ea2000c1e1520 */
[----:B------:R-:W-:Y:S01]  /*e8f0*/  UIMAD UR4, UR15, 0x180, URZ ;  /* 0x000001800f0478a4 */ /* 0x000fe2000f8e023f */
[----:B------:R-:W-:Y:S01]  /*e900*/  ISETP.GT.AND P3, PT, R0, 0x1, P0 ;  /* 0x000000010000780c */ /* 0x000fe20000764270 */
[----:B------:R-:W-:Y:S01]  /*e910*/  BSSY B0, `(.L_x_402) ;  /* 0x000000d000007945 */ /* 0x000fe20003800000 */
[----:B0-----:R-:W-:-:S05]  /*e920*/  MOV R9, UR14 ;  /* 0x0000000e00097c02 */ /* 0x001fca0008000f00 */
[----:B------:R-:W-:-:S04]  /*e930*/  IMAD.WIDE.U32 R2, R9, 0x180, R2 ;  /* 0x0000018009027825 */ /* 0x000fc800078e0002 */
[----:B--2---:R-:W-:-:S04]  /*e940*/  IMAD.U32 R6, R15, 0x10000, RZ ;  /* 0x000100000f067824 */ /* 0x004fc800078e00ff */
[----:B------:R-:W-:-:S04]  /*e950*/  FMUL R7, R6, UR22 ;  /* 0x0000001606077c20 */ /* 0x000fc80008400000 */
[----:B------:R-:W-:-:S05]  /*e960*/  FFMA R7, R24, UR11, R7 ;  /* 0x0000000b18077c23 */ /* 0x000fca0008000007 */
[----:B------:R-:W-:Y:S01]  /*e970*/  F2FP.BF16.F32.PACK_AB R6, RZ, R7 ;  /* 0x00000007ff06723e */ /* 0x000fe200000010ff */
[----:B------:R-:W-:-:S03]  /*e980*/  VIADD R7, R3, UR4 ;  /* 0x0000000403077c36 */ /* 0x000fc60008000000 */
[----:B------:R-:W-:Y:S01]  /*e990*/  PRMT R9, R6, 0x7610, R9 ;  /* 0x0000761006097816 */ /* 0x000fe20000000009 */
[----:B------:R-:W-:-:S05]  /*e9a0*/  @P2 IMAD.MOV.U32 R6, RZ, RZ, R2 ;  /* 0x000000ffff062224 */ /* 0x000fca00078e0002 */
[----:B------:R0:W-:Y:S01]  /*e9b0*/  @P2 STG.E.U16 desc[UR20][R6.64], R9 ;  /* 0x0000000906002986 */ /* 0x0001e2000c101514 */
[----:B------:R-:W-:Y:S05]  /*e9c0*/  @!P3 BRA `(.L_x_403) ;  /* 0x000000000004b947 */ /* 0x000fea0003800000 */
[----:B------:R1:W5:Y:S02]  /*e9d0*/  LDG.E.LTC128B.U16 R15, desc[UR20][R4.64+0x2] ;  /* 0x00000214040f7981 */ /* 0x000364000c1e1520 */
.L_x_403:
[----:B------:R-:W-:Y:S05]  /*e9e0*/  BSYNC B0 ;  /* 0x0000000000007941 */ /* 0x000fea0003800000 */
.L_x_402:
[----:B0-----:R-:W-:Y:S01]  /*e9f0*/  IMAD.WIDE.U32 R8, R8, R17, UR12 ;  /* 0x0000000c08087e25 */ /* 0x001fe2000f8e0011 */
[----:B------:R-:W-:Y:S01]  /*ea00*/  ISETP.GT.AND P1, PT, R14, 0xc8, PT ;  /* 0x000000c80e00780c */ /* 0x000fe20003f24270 */
[----:B------:R-:W-:Y:S02]  /*ea10*/  BSSY B0, `(.L_x_404) ;  /* 0x000000f000007945 */ /* 0x000fe40003800000 */
[----:B-----5:R-:W-:Y:S01]  /*ea20*/  IMAD.U32 R12, R15, 0x10000, RZ ;  /* 0x000100000f0c7824 */ /* 0x020fe200078e00ff */
[----:B------:R-:W-:Y:S02]  /*ea30*/  IADD3 R10, P2, R10, R8, RZ ;  /* 0x000000080a0a7210 */ /* 0x000fe40007f5e0ff */
[----:B------:R-:W-:Y:S01]  /*ea40*/  ISETP.GT.AND P4, PT, R0, RZ, P1 ;  /* 0x000000ff0000720c */ /* 0x000fe20000f84270 */
[----:B------:R-:W-:Y:S01]  /*ea50*/  FMUL R12, R12, UR22 ;  /* 0x000000160c0c7c20 */ /* 0x000fe20008400000 */
[----:B------:R-:W-:Y:S01]  /*ea60*/  IADD3.X R9, R11, R13, R9, P2, !PT ;  /* 0x0000000d0b097210 */ /* 0x000fe200017fe409 */
[----:B------:R-:W-:Y:S01]  /*ea70*/  @P3 IMAD.MOV.U32 R11, RZ, RZ, R7 ;  /* 0x000000ffff0b3224 */ /* 0x000fe200078e0007 */
[----:B------:R-:W-:Y:S01]  /*ea80*/  LEA R8, P2, R10, UR18, 0x1 ;  /* 0x000000120a087c11 */ /* 0x000fe2000f8408ff */
[----:B------:R-:W-:-:S03]  /*ea90*/  FFMA R12, R25, UR11, R12 ;  /* 0x0000000b190c7c23 */ /* 0x000fc6000800000c */
[----:B------:R-:W-:Y:S01]  /*eaa0*/  LEA.HI.X R9, R10, UR19, R9, 0x1, P2 ;  /* 0x000000130a097c11 */ /* 0x000fe200090f0c09 */
[----:B------:R-:W-:Y:S01]  /*eab0*/  @P3 IMAD.MOV.U32 R10, RZ, RZ, R2 ;  /* 0x000000ffff0a3224 */ /* 0x000fe200078e0002 */
[----:B------:R-:W-:-:S05]  /*eac0*/  F2FP.BF16.F32.PACK_AB R12, RZ, R12 ;  /* 0x0000000cff0c723e */ /* 0x000fca00000010ff */
[----:B------:R0:W-:Y:S01]  /*ead0*/  @P3 STG.E.U16 desc[UR20][R10.64+0x2], R12 ;  /* 0x0000020c0a003986 */ /* 0x0001e2000c101514 */
[----:B------:R-:W-:Y:S05]  /*eae0*/  @!P4 BRA `(.L_x_405) ;  /* 0x000000000004c947 */ /* 0x000fea0003800000 */
[----:B------:R2:W5:Y:S02]  /*eaf0*/  LDG.E.LTC128B.U16 R15, desc[UR20][R8.64] ;  /* 0x00000014080f7981 */ /* 0x000564000c1e1520 */
.L_x_405:
[----:B------:R-:W-:Y:S05]  /*eb00*/  BSYNC B0 ;  /* 0x0000000000007941 */ /* 0x000fea0003800000 */
.L_x_404:
[----:B0----5:R-:W-:Y:S01]  /*eb10*/  SHF.L.U32 R10, R15, 0x10, RZ ;  /* 0x000000100f0a7819 */ /* 0x021fe200000006ff */
[----:B------:R-:W-:Y:S01]  /*eb20*/  BSSY B0, `(.L_x_406) ;  /* 0x000000a000007945 */ /* 0x000fe20003800000 */
[----:B------:R-:W-:-:S03]  /*eb30*/  ISETP.GT.AND P3, PT, R0, 0x1, P1 ;  /* 0x000000010000780c */ /* 0x000fc60000f64270 */
[----:B------:R-:W-:Y:S01]  /*eb40*/  FMUL R11, R10, UR22 ;  /* 0x000000160a0b7c20 */ /* 0x000fe20008400000 */
[----:B------:R-:W-:-:S03]  /*eb50*/  IADD3 R10, P2, R2, UR8, RZ ;  /* 0x00000008020a7c10 */ /* 0x000fc6000ff5e0ff */
[----:B------:R-:W-:-:S05]  /*eb60*/  FFMA R11, R26, UR11, R11 ;  /* 0x0000000b1a0b7c23 */ /* 0x000fca000800000b */
[----:B------:R-:W-:Y:S02]  /*eb70*/  F2FP.BF16.F32.PACK_AB R12, RZ, R11 ;  /* 0x0000000bff0c723e */ /* 0x000fe400000010ff */
[----:B------:R-:W-:-:S05]  /*eb80*/  IADD3.X R11, R7, UR5, RZ, P2, !PT ;  /* 0x00000005070b7c10 */ /* 0x000fca00097fe4ff */
[----:B------:R0:W-:Y:S01]  /*eb90*/  @P4 STG.E.U16 desc[UR20][R10.64], R12 ;  /* 0x0000000c0a004986 */ /* 0x0001e2000c101514 */
[----:B------:R-:W-:Y:S05]  /*eba0*/  @!P3 BRA `(.L_x_407) ;  /* 0x000000000004b947 */ /* 0x000fea0003800000 */
[----:B------:R3:W5:Y:S02]  /*ebb0*/  LDG.E.LTC128B.U16 R15, desc[UR20][R8.64+0x2] ;  /* 0x00000214080f7981 */ /* 0x000764000c1e1520 */
.L_x_407:
[----:B------:R-:W-:Y:S05]  /*ebc0*/  BSYNC B0 ;  /* 0x0000000000007941 */ /* 0x000fea0003800000 */
.L_x_406:
        /* <DEDUP_REMOVED lines=9> */
.L_x_409:
[----:B------:R-:W-:Y:S05]  /*ec60*/  BSYNC B0 ;  /* 0x0000000000007941 */ /* 0x000fea0003800000 */
.L_x_408:
[----:B0----5:R-:W-:Y:S01]  /*ec70*/  IMAD.U32 R12, R15, 0x10000, RZ ;  /* 0x000100000f0c7824 */ /* 0x021fe200078e00ff */
[----:B------:R-:W-:Y:S01]  /*ec80*/  ISETP.GT.AND P3, PT, R0, 0x9, P0 ;  /* 0x000000090000780c */ /* 0x000fe20000764270 */
[----:B------:R-:W-:Y:S02]  /*ec90*/  BSSY B0, `(.L_x_410) ;  /* 0x000000a000007945 */ /* 0x000fe40003800000 */
        /* <DEDUP_REMOVED lines=9> */
.L_x_411:
[----:B------:R-:W-:Y:S05]  /*ed30*/  BSYNC B0 ;  /* 0x0000000000007941 */ /* 0x000fea0003800000 */
.L_x_410:
[----:B0----5:R-:W-:Y:S01]  /*ed40*/  IMAD.U32 R12, R15, 0x10000, RZ ;  /* 0x000100000f0c7824 */ /* 0x021fe200078e00ff */
[----:B------:R-:W-:Y:S01]  /*ed50*/  ISETP.GT.AND P4, PT, R0, 0x8, P1 ;  /* 0x000000080000780c */ /* 0x000fe20000f84270 */
[----:B------:R-:W-:Y:S01]  /*ed60*/  @P3 IMAD.MOV.U32 R13, RZ, RZ, R7 ;  /* 0x000000ffff0d3224 */ /* 0x000fe200078e0007 */
[----:B------:R-:W-:Y:S01]  /*ed70*/  BSSY B0, `(.L_x_412) ;  /* 0x0000009000007945 */ /* 0x000fe20003800000 */
[----:B------:R-:W-:-:S04]  /*ed80*/  FMUL R12, R12, UR22 ;  /* 0x000000160c0c7c20 */ /* 0x000fc80008400000 */
[----:B------:R-:W-:-:S05]  /*ed90*/  FFMA R12, R29, UR11, R12 ;  /* 0x0000000b1d0c7c23 */ /* 0x000fca000800000c */
[----:B------:R-:W-:-:S04]  /*eda0*/  F2FP.BF16.F32.PACK_AB R12, RZ, R12 ;  /* 0x0000000cff0c723e */ /* 0x000fc800000010ff */
[----:B------:R-:W-:Y:S02]  /*edb0*/  PRMT R14, R12, 0x7610, R14 ;  /* 0x000076100c0e7816 */ /* 0x000fe4000000000e */
[----:B------:R-:W-:-:S05]  /*edc0*/  @P3 MOV R12, R2 ;  /* 0x00000002000c3202 */ /* 0x000fca0000000f00 */
[----:B------:R0:W-:Y:S01]  /*edd0*/  @P3 STG.E.U16 desc[UR20][R12.64+0x12], R14 ;  /* 0x0000120e0c003986 */ /* 0x0001e2000c101514 */
[----:B------:R-:W-:Y:S05]  /*ede0*/  @!P4 BRA `(.L_x_413) ;  /* 0x000000000004c947 */ /* 0x000fea0003800000 */
[----:B------:R0:W5:Y:S02]  /*edf0*/  LDG.E.LTC128B.U16 R15, desc[UR20][R8.64+0x10] ;  /* 0x00001014080f7981 */ /* 0x000164000c1e1520 */
.L_x_413:
[----:B------:R-:W-:Y:S05]  /*ee00*/  BSYNC B0 ;  /* 0x0000000000007941 */ /* 0x000fea0003800000 */
.L_x_412:
        /* <DEDUP_REMOVED lines=9> */
.L_x_415:
[----:B------:R-:W-:Y:S05]  /*eea0*/  BSYNC B0 ;  /* 0x0000000000007941 */ /* 0x000fea0003800000 */
.L_x_414:
        /* <DEDUP_REMOVED lines=9> */
.L_x_417:
[----:B------:R-:W-:Y:S05]  /*ef40*/  BSYNC B0 ;  /* 0x0000000000007941 */ /* 0x000fea0003800000 */
.L_x_416:
[----:B0----5:R-:W-:Y:S01]  /*ef50*/  IMAD.U32 R12, R15, 0x10000, RZ ;  /* 0x000100000f0c7824 */ /* 0x021fe200078e00ff */
[----:B------:R-:W-:Y:S01]  /*ef60*/  ISETP.GT.AND P3, PT, R0, 0x11, P0 ;  /* 0x000000110000780c */ /* 0x000fe20000764270 */
[----:B------:R-:W-:Y:S02]  /*ef70*/  BSSY B0, `(.L_x_418) ;  /* 0x000000a000007945 */ /* 0x000fe40003800000 */
[----:B------:R-:W-:Y:S01]  /*ef80*/  FMUL R13, R12, UR22 ;  /* 0x000000160c0d7c20 */ /* 0x000fe20008400000 */
[----:B------:R-:W-:-:S03]  /*ef90*/  @P4 IMAD.MOV.U32 R12, RZ, RZ, R2 ;  /* 0x000000ffff0c4224 */ /* 0x000fc600078e0002 */
[----:B------:R-:W-:-:S05]  /*efa0*/  FFMA R13, R32, UR11, R13 ;  /* 0x0000000b200d7c23 */ /* 0x000fca000800000d */
[----:B------:R-:W-:-:S04]  /*efb0*/  F2FP.BF16.F32.PACK_AB R13, RZ, R13 ;  /* 0x0000000dff0d723e */ /* 0x000fc800000010ff */
[----:B------:R-:W-:Y:S02]  /*efc0*/  PRMT R14, R13, 0x7610, R14 ;  /* 0x000076100d0e7816 */ /* 0x000fe4000000000e */
[----:B------:R-:W-:-:S05]  /*efd0*/  @P4 MOV R13, R7 ;  /* 0x00000007000d4202 */ /* 0x000fca0000000f00 */
[----:B------:R0:W-:Y:S01]  /*efe0*/  @P4 STG.E.U16 desc[UR20][R12.64+0x20], R14 ;  /* 0x0000200e0c004986 */ /* 0x0001e2000c101514 */
[----:B------:R-:W-:Y:S05]  /*eff0*/  @!P3 BRA `(.L_x_419) ;  /* 0x000000000004b947 */ /* 0x000fea0003800000 */
[----:B------:R0:W5:Y:S02]  /*f000*/  LDG.E.LTC128B.U16 R15, desc[UR20][R4.64+0x22] ;  /* 0x00002214040f7981 */ /* 0x000164000c1e1520 */
.L_x_419:
[----:B------:R-:W-:Y:S05]  /*f010*/  BSYNC B0 ;  /* 0x0000000000007941 */ /* 0x000fea0003800000 */
.L_x_418:
[----:B0----5:R-:W-:Y:S01]  /*f020*/  IMAD.U32 R12, R15, 0x10000, RZ ;  /* 0x000100000f0c7824 */ /* 0x021fe200078e00ff */
[----:B------:R-:W-:Y:S01]  /*f030*/  ISETP.GT.AND P4, PT, R0, 0x10, P1 ;  /* 0x000000100000780c */ /* 0x000fe20000f84270 */
[----:B------:R-:W-:Y:S01]  /*f040*/  @P3 IMAD.MOV.U32 R13, RZ, RZ, R7 ;  /* 0x000000ffff0d3224 */ /* 0x000fe200078e0007 */
[----:B------:R-:W-:Y:S01]  /*f050*/  BSSY B0, `(.L_x_420) ;  /* 0x0000009000007945 */ /* 0x000fe20003800000 */
[----:B------:R-:W-:-:S04]  /*f060*/  FMUL R12, R12, UR22 ;  /* 0x000000160c0c7c20 */ /* 0x000fc80008400000 */
[----:B------:R-:W-:-:S05]  /*f070*/  FFMA R12, R33, UR11, R12 ;  /* 0x0000000b210c7c23 */ /* 0x000fca000800000c */
[----:B------:R-:W-:-:S04]  /*f080*/  F2FP.BF16.F32.PACK_AB R12, RZ, R12 ;  /* 0x0000000cff0c723e */ /* 0x000fc800000010ff */
[----:B------:R-:W-:Y:S01]  /*f090*/  PRMT R14, R12, 0x7610, R14 ;  /* 0x000076100c0e7816 */ /* 0x000fe2000000000e */
[----:B------:R-:W-:-:S05]  /*f0a0*/  @P3 IMAD.MOV.U32 R12, RZ, RZ, R2 ;  /* 0x000000ffff0c3224 */ /* 0x000fca00078e0002 */
[----:B------:R0:W-:Y:S01]  /*f0b0*/  @P3 STG.E.U16 desc[UR20][R12.64+0x22], R14 ;  /* 0x0000220e0c003986 */ /* 0x0001e2000c101514 */
[----:B------:R-:W-:Y:S05]  /*f0c0*/  @!P4 BRA `(.L_x_421) ;  /* 0x000000000004c947 */ /* 0x000fea0003800000 */
[----:B------:R0:W5:Y:S02]  /*f0d0*/  LDG.E.LTC128B.U16 R15, desc[UR20][R8.64+0x20] ;  /* 0x00002014080f7981 */ /* 0x000164000c1e1520 */
.L_x_421:
[----:B------:R-:W-:Y:S05]  /*f0e0*/  BSYNC B0 ;  /* 0x0000000000007941 */ /* 0x000fea0003800000 */
.L_x_420:
        /* <DEDUP_REMOVED lines=9> */
.L_x_423:
[----:B------:R-:W-:Y:S05]  /*f180*/  BSYNC B0 ;  /* 0x0000000000007941 */ /* 0x000fea0003800000 */
.L_x_422:
        /* <DEDUP_REMOVED lines=9> */
.L_x_425:
[----:B------:R-:W-:Y:S05]  /*f220*/  BSYNC B0 ;  /* 0x0000000000007941 */ /* 0x000fea0003800000 */
.L_x_424:
[----:B0----5:R-:W-:Y:S01]  /*f230*/  SHF.L.U32 R12, R15, 0x10, RZ ;  /* 0x000000100f0c7819 */ /* 0x021fe200000006ff */
[----:B------:R-:W-:Y:S01]  /*f240*/  BSSY B0, `(.L_x_426) ;  /* 0x000000b000007945 */ /* 0x000fe20003800000 */
[----:B------:R-:W-:-:S03]  /*f250*/  ISETP.GT.AND P3, PT, R0, 0x19, P0 ;  /* 0x000000190000780c */ /* 0x000fc60000764270 */
        /* <DEDUP_REMOVED lines=9> */
.L_x_427:
[----:B------:R-:W-:Y:S05]  /*f2f0*/  BSYNC B0 ;  /* 0x0000000000007941 */ /* 0x000fea0003800000 */
.L_x_426:
        /* <DEDUP_REMOVED lines=12> */
.L_x_429:
[----:B------:R-:W-:Y:S05]  /*f3c0*/  BSYNC B0 ;  /* 0x0000000000007941 */ /* 0x000fea0003800000 */
.L_x_428:
        /* <DEDUP_REMOVED lines=9> */
.L_x_431:
[----:B------:R-:W-:Y:S05]  /*f460*/  BSYNC B0 ;  /* 0x0000000000007941 */ /* 0x000fea0003800000 */
.L_x_430:
        /* <DEDUP_REMOVED lines=9> */
.L_x_433:
[----:B------:R-:W-:Y:S05]  /*f500*/  BSYNC B0 ;  /* 0x0000000000007941 */ /* 0x000fea0003800000 */
.L_x_432:
        /* <DEDUP_REMOVED lines=12> */
.L_x_435:
[----:B------:R-:W-:Y:S05]  /*f5d0*/  BSYNC B0 ;  /* 0x0000000000007941 */ /* 0x000fea0003800000 */
.L_x_434:
        /* <DEDUP_REMOVED lines=12> */
.L_x_437:
[----:B------:R-:W-:Y:S05]  /*f6a0*/  BSYNC B0 ;  /* 0x0000000000007941 */ /* 0x000fea0003800000 */
.L_x_436:
        /* <DEDUP_REMOVED lines=9> */
.L_x_439:
[----:B------:R-:W-:Y:S05]  /*f740*/  BSYNC B0 ;  /* 0x0000000000007941 */ /* 0x000fea0003800000 */
.L_x_438:
        /* <DEDUP_REMOVED lines=9> */
.L_x_441:
[----:B------:R-:W-:Y:S05]  /*f7e0*/  BSYNC B0 ;  /* 0x0000000000007941 */ /* 0x000fea0003800000 */
.L_x_440:
        /* <DEDUP_REMOVED lines=12> */
.L_x_443:
[----:B------:R-:W-:Y:S05]  /*f8b0*/  BSYNC B0 ;  /* 0x0000000000007941 */ /* 0x000fea0003800000 */
.L_x_442:
        /* <DEDUP_REMOVED lines=12> */
.L_x_445:
[----:B------:R-:W-:Y:S05]  /*f980*/  BSYNC B0 ;  /* 0x0000000000007941 */ /* 0x000fea0003800000 */
.L_x_444:
        /* <DEDUP_REMOVED lines=9> */
.L_x_447:
[----:B------:R-:W-:Y:S05]  /*fa20*/  BSYNC B0 ;  /* 0x0000000000007941 */ /* 0x000fea0003800000 */
.L_x_446:
        /* <DEDUP_REMOVED lines=9> */
.L_x_449:
[----:B------:R-:W-:Y:S05]  /*fac0*/  BSYNC B0 ;  /* 0x0000000000007941 */ /* 0x000fea0003800000 */
.L_x_448:
        /* <DEDUP_REMOVED lines=12> */
.L_x_451:
[----:B------:R-:W-:Y:S05]  /*fb90*/  BSYNC B0 ;  /* 0x0000000000007941 */ /* 0x000fea0003800000 */
.L_x_450:
        /* <DEDUP_REMOVED lines=12> */
.L_x_453:
[----:B------:R-:W-:Y:S05]  /*fc60*/  BSYNC B0 ;  /* 0x0000000000007941 */ /* 0x000fea0003800000 */
.L_x_452:
[----:B-----5:R-:W-:Y:S01]  /*fc70*/  SHF.L.U32 R11, R15, 0x10, RZ ;  /* 0x000000100f0b7819 */ /* 0x020fe200000006ff */
[----:B------:R-:W-:Y:S01]  /*fc80*/  BSSY B0, `(.L_x_454) ;  /* 0x0000009000007945 */ /* 0x000fe20003800000 */
[----:B------:R-:W-:-:S03]  /*fc90*/  ISETP.GT.AND P3, PT, R0, 0x31, P1 ;  /* 0x000000310000780c */ /* 0x000fc60000f64270 */
[----:B------:R-:W-:-:S04]  /*fca0*/  FMUL R11, R11, UR22 ;  /* 0x000000160b0b7c20 */ /* 0x000fc80008400000 */
[----:B------:R-:W-:-:S05]  /*fcb0*/  FFMA R11, R50, UR11, R11 ;  /* 0x0000000b320b7c23 */ /* 0x000fca000800000b */
[----:B0-----:R-:W-:Y:S02]  /*fcc0*/  F2FP.BF16.F32.PACK_AB R12, RZ, R11 ;  /* 0x0000000bff0c723e */ /* 0x001fe400000010ff */
[----:B------:R-:W-:-:S05]  /*fcd0*/  IADD3.X R11, R7, UR5, RZ, P2, !PT ;  /* 0x00000005070b7c10 */ /* 0x000fca00097fe4ff */
[----:B------:R0:W-:Y:S01]  /*fce0*/  @P4 STG.E.U16 desc[UR20][R10.64+0x60], R12 ;  /* 0x0000600c0a004986 */ /* 0x0001e2000c101514 */
[----:B------:R-:W-:Y:S05]  /*fcf0*/  @!P3 BRA `(.L_x_455) ;  /* 0x000000000004b947 */ /* 0x000fea0003800000 */
[----:B------:R0:W5:Y:S02]  /*fd00*/  LDG.E.LTC128B.U16 R15, desc[UR20][R8.64+0x62] ;  /* 0x00006214080f7981 */ /* 0x000164000c1e1520 */
.L_x_455:
[----:B------:R-:W-:Y:S05]  /*fd10*/  BSYNC B0 ;  /* 0x0000000000007941 */ /* 0x000fea0003800000 */
.L_x_454:
[----:B0----5:R-:W-:Y:S01]  /*fd20*/  IMAD.U32 R12, R15, 0x10000, RZ ;  /* 0x000100000f0c7824 */ /* 0x021fe200078e00ff */
[----:B------:R-:W-:Y:S01]  /*fd30*/  ISETP.GT.AND P2, PT, R0, 0x38, P0 ;  /* 0x000000380000780c */ /* 0x000fe20000744270 */
[----:B------:R-:W-:Y:S02]  /*fd40*/  BSSY B0, `(.L_x_456) ;  /* 0x000000a000007945 */ /* 0x000fe40003800000 */
        /* <DEDUP_REMOVED lines=9> */
.L_x_457:
[----:B------:R-:W-:Y:S05]  /*fde0*/  BSYNC B0 ;  /* 0x0000000000007941 */ /* 0x000fea0003800000 */
.L_x_456:
        /* <DEDUP_REMOVED lines=12> */
.L_x_459:
[----:B------:R-:W-:Y:S05]  /*feb0*/  BSYNC B0 ;  /* 0x0000000000007941 */ /* 0x000fea0003800000 */
.L_x_458:
        /* <DEDUP_REMOVED lines=12> */
.L_x_461:
[----:B------:R-:W-:Y:S05]  /*ff80*/  BSYNC B0 ;  /* 0x0000000000007941 */ /* 0x000fea0003800000 */
.L_x_460:
[----:B0----5:R-:W-:Y:S01]  /*ff90*/  IMAD.U32 R12, R15, 0x10000, RZ ;  /* 0x000100000f0c7824 */ /* 0x021fe200078e00ff */
[----:B------:R-:W-:Y:S01]  /*ffa0*/  ISETP.GT.AND P3, PT, R0, 0x39, P1 ;  /* 0x000000390000780c */ /* 0x000fe20000f64270 */
[----:B------:R-:W-:Y:S02]  /*ffb0*/  BSSY B0, `(.L_x_462) ;  /* 0x000000a000007945 */ /* 0x000fe40003800000 */
[----:B------:R-:W-:Y:S01]  /*ffc0*/  FMUL R13, R12, UR22 ;  /* 0x000000160c0d7c20 */ /* 0x000fe20008400000 */
[----:B------:R-:W-:-:S03]  /*ffd0*/  VIADD R12, R2, UR8 ;  /* 0x00000008020c7c36 */ /* 0x000fc60008000000 */
[----:B------:R-:W-:-:S05]  /*ffe0*/  FFMA R13, R54, UR11, R13 ;  /* 0x0000000b360d7c23 */ /* 0x000fca000800000d */
[----:B------:R-:W-:-:S04]  /*fff0*/  F2FP.BF16.F32.PACK_AB R13, RZ, R13 ;  /* 0x0000000dff0d723e */ /* 0x000fc800000010ff */
[----:B------:R-:W-:Y:S02]  /*10000*/  PRMT R14, R13, 0x7610, R14 ;  /* 0x000076100d0e7816 */ /* 0x000fe4000000000e */
[----:B------:R-:W-:-:S05]  /*10010*/  @P2 MOV R13, R11 ;  /* 0x0000000b000d2202 */ /* 0x000fca0000000f00 */
[----:B------:R0:W-:Y:S01]  /*10020*/  @P2 STG.E.U16 desc[UR20][R12.64+0x70], R14 ;  /* 0x0000700e0c002986 */ /* 0x0001e2000c101514 */
[----:B------:R-:W-:Y:S05]  /*10030*/  @!P3 BRA `(.L_x_463) ;  /* 0x000000000004b947 */ /* 0x000fea0003800000 */
[----:B------:R0:W5:Y:S02]  /*10040*/  LDG.E.LTC128B.U16 R15, desc[UR20][R8.64+0x72] ;  /* 0x00007214080f7981 */ /* 0x000164000c1e1520 */
.L_x_463:
[----:B------:R-:W-:Y:S05]  /*10050*/  BSYNC B0 ;  /* 0x0000000000007941 */ /* 0x000fea0003800000 */
.L_x_462:
        /* <DEDUP_REMOVED lines=12> */
.L_x_465:
[----:B------:R-:W-:Y:S05]  /*10120*/  BSYNC B0 ;  /* 0x0000000000007941 */ /* 0x000fea0003800000 */
.L_x_464:
        /* <DEDUP_REMOVED lines=12> */
.L_x_467:
[----:B------:R-:W-:Y:S05]  /*101f0*/  BSYNC B0 ;  /* 0x0000000000007941 */ /* 0x000fea0003800000 */
.L_x_466:
        /* <DEDUP_REMOVED lines=12> */
.L_x_469:
[----:B------:R-:W-:Y:S05]  /*102c0*/  BSYNC B0 ;  /* 0x0000000000007941 */ /* 0x000fea0003800000 */
.L_x_468:
        /* <DEDUP_REMOVED lines=12> */
.L_x_471:
[----:B------:R-:W-:Y:S05]  /*10390*/  BSYNC B0 ;  /* 0x0000000000007941 */ /* 0x000fea0003800000 */
.L_x_470:
        /* <DEDUP_REMOVED lines=12> */
.L_x_473:
[----:B------:R-:W-:Y:S05]  /*10460*/  BSYNC B0 ;  /* 0x0000000000007941 */ /* 0x000fea0003800000 */
.L_x_472:
        /* <DEDUP_REMOVED lines=12> */
.L_x_475:
[----:B------:R-:W-:Y:S05]  /*10530*/  BSYNC B0 ;  /* 0x0000000000007941 */ /* 0x000fea0003800000 */
.L_x_474:
        /* <DEDUP_REMOVED lines=12> */
.L_x_477:
[----:B------:R-:W-:Y:S05]  /*10600*/  BSYNC B0 ;  /* 0x0000000000007941 */ /* 0x000fea0003800000 */
.L_x_476:
        /* <DEDUP_REMOVED lines=12> */
.L_x_479:
[----:B------:R-:W-:Y:S05]  /*106d0*/  BSYNC B0 ;  /* 0x0000000000007941 */ /* 0x000fea0003800000 */
.L_x_478:
        /* <DEDUP_REMOVED lines=12> */
.L_x_481:
[----:B------:R-:W-:Y:S05]  /*107a0*/  BSYNC B0 ;  /* 0x0000000000007941 */ /* 0x000fea0003800000 */
.L_x_480:
        /* <DEDUP_REMOVED lines=12> */
.L_x_483:
[----:B------:R-:W-:Y:S05]  /*10870*/  BSYNC B0 ;  /* 0x0000000000007941 */ /* 0x000fea0003800000 */
.L_x_482:
        /* <DEDUP_REMOVED lines=12> */
.L_x_485:
[----:B------:R-:W-:Y:S05]  /*10940*/  BSYNC B0 ;  /* 0x0000000000007941 */ /* 0x000fea0003800000 */
.L_x_484:
        /* <DEDUP_REMOVED lines=12> */
.L_x_487:
[----:B------:R-:W-:Y:S05]  /*10a10*/  BSYNC B0 ;  /* 0x0000000000007941 */ /* 0x000fea0003800000 */
.L_x_486:
        /* <DEDUP_REMOVED lines=12> */
.L_x_489:
[----:B------:R-:W-:Y:S05]  /*10ae0*/  BSYNC B0 ;  /* 0x0000000000007941 */ /* 0x000fea0003800000 */
.L_x_488:
        /* <DEDUP_REMOVED lines=12> */
.L_x_491:
[----:B------:R-:W-:Y:S05]  /*10bb0*/  BSYNC B0 ;  /* 0x0000000000007941 */ /* 0x000fea0003800000 */
.L_x_490:
        /* <DEDUP_REMOVED lines=12> */
.L_x_493:
[----:B------:R-:W-:Y:S05]  /*10c80*/  BSYNC B0 ;  /* 0x0000000000007941 */ /* 0x000fea0003800000 */
.L_x_492:
        /* <DEDUP_REMOVED lines=12> */
.L_x_495:
[----:B------:R-:W-:Y:S05]  /*10d50*/  BSYNC B0 ;  /* 0x0000000000007941 */ /* 0x000fea0003800000 */
.L_x_494:
        /* <DEDUP_REMOVED lines=12> */
.L_x_497:
[----:B------:R-:W-:Y:S05]  /*10e20*/  BSYNC B0 ;  /* 0x0000000000007941 */ /* 0x000fea0003800000 */
.L_x_496:
        /* <DEDUP_REMOVED lines=12> */
.L_x_499:
[----:B------:R-:W-:Y:S05]  /*10ef0*/  BSYNC B0 ;  /* 0x0000000000007941 */ /* 0x000fea0003800000 */
.L_x_498:
        /* <DEDUP_REMOVED lines=12> */
.L_x_501:
[----:B------:R-:W-:Y:S05]  /*10fc0*/  BSYNC B0 ;  /* 0x0000000000007941 */ /* 0x000fea0003800000 */
.L_x_500:
        /* <DEDUP_REMOVED lines=12> */
.L_x_503:
[----:B------:R-:W-:Y:S05]  /*11090*/  BSYNC B0 ;  /* 0x0000000000007941 */ /* 0x000fea0003800000 */
.L_x_502:
        /* <DEDUP_REMOVED lines=12> */
.L_x_505:
[----:B------:R-:W-:Y:S05]  /*11160*/  BSYNC B0 ;  /* 0x0000000000007941 */ /* 0x000fea0003800000 */
.L_x_504:
        /* <DEDUP_REMOVED lines=12> */
.L_x_507:
[----:B------:R-:W-:Y:S05]  /*11230*/  BSYNC B0 ;  /* 0x0000000000007941 */ /* 0x000fea0003800000 */
.L_x_506:
        /* <DEDUP_REMOVED lines=12> */
.L_x_509:
[----:B------:R-:W-:Y:S05]  /*11300*/  BSYNC B0 ;  /* 0x0000000000007941 */ /* 0x000fea0003800000 */
.L_x_508:
        /* <DEDUP_REMOVED lines=12> */
.L_x_511:
[----:B------:R-:W-:Y:S05]  /*113d0*/  BSYNC B0 ;  /* 0x0000000000007941 */ /* 0x000fea0003800000 */
.L_x_510:
        /* <DEDUP_REMOVED lines=12> */
.L_x_513:
[----:B------:R-:W-:Y:S05]  /*114a0*/  BSYNC B0 ;  /* 0x0000000000007941 */ /* 0x000fea0003800000 */
.L_x_512:
[----:B0----5:R-:W-:Y:S01]  /*114b0*/  IMAD.U32 R12, R15, 0x10000, RZ ;  /* 0x000100000f0c7824 */ /* 0x021fe200078e00ff */
[----:B------:R-:W-:Y:S01]  /*114c0*/  ISETP.GT.AND P3, PT, R0, 0x71, P0 ;  /* 0x000000710000780c */ /* 0x000fe20000764270 */
[----:B------:R-:W-:Y:S02]  /*114d0*/  BSSY B0, `(.L_x_514) ;  /* 0x000000a000007945 */ /* 0x000fe40003800000 */
        /* <DEDUP_REMOVED lines=9> */
.L_x_515:
[----:B------:R-:W-:Y:S05]  /*11570*/  BSYNC B0 ;  /* 0x0000000000007941 */ /* 0x000fea0003800000 */
.L_x_514:
        /* <DEDUP_REMOVED lines=12> */
.L_x_517:
[----:B------:R-:W-:Y:S05]  /*11640*/  BSYNC B0 ;  /* 0x0000000000007941 */ /* 0x000fea0003800000 */
.L_x_516:
[----:B0----5:R-:W-:Y:S01]  /*11650*/  SHF.L.U32 R12, R15, 0x10, RZ ;  /* 0x000000100f0c7819 */ /* 0x021fe200000006ff */
[----:B------:R-:W-:Y:S01]  /*11660*/  BSSY B0, `(.L_x_518) ;  /* 0x000000b000007945 */ /* 0x000fe20003800000 */
[----:B------:R-:W-:-:S03]  /*11670*/  ISETP.GT.AND P3, PT, R0, 0x71, P1 ;  /* 0x000000710000780c */ /* 0x000fc60000f64270 */
[----:B------:R-:W-:Y:S01]  /*11680*/  FMUL R13, R12, UR22 ;  /* 0x000000160c0d7c20 */ /* 0x000fe20008400000 */
[----:B------:R-:W-:-:S03]  /*11690*/  VIADD R12, R2, UR8 ;  /* 0x00000008020c7c36 */ /* 0x000fc60008000000 */
[----:B------:R-:W-:-:S05]  /*116a0*/  FFMA R13, R82, UR11, R13 ;  /* 0x0000000b520d7c23 */ /* 0x000fca000800000d */
[----:B------:R-:W-:-:S04]  /*116b0*/  F2FP.BF16.F32.PACK_AB R13, RZ, R13 ;  /* 0x0000000dff0d723e */ /* 0x000fc800000010ff */
[----:B------:R-:W-:Y:S01]  /*116c0*/  PRMT R14, R13, 0x7610, R14 ;  /* 0x000076100d0e7816 */ /* 0x000fe2000000000e */
[----:B------:R-:W-:-:S05]  /*116d0*/  @P2 IMAD.MOV.U32 R13, RZ, RZ, R11 ;  /* 0x000000ffff0d2224 */ /* 0x000fca00078e000b */
[----:B------:R0:W-:Y:S01]  /*116e0*/  @P2 STG.E.U16 desc[UR20][R12.64+0xe0], R14 ;  /* 0x0000e00e0c002986 */ /* 0x0001e2000c101514 */
[----:B------:R-:W-:Y:S05]  /*116f0*/  @!P3 BRA `(.L_x_519) ;  /* 0x000000000004b947 */ /* 0x000fea0003800000 */
[----:B------:R0:W5:Y:S02]  /*11700*/  LDG.E.LTC128B.U16 R15, desc[UR20][R8.64+0xe2] ;  /* 0x0000e214080f7981 */ /* 0x000164000c1e1520 */
.L_x_519:
[----:B------:R-:W-:Y:S05]  /*11710*/  BSYNC B0 ;  /* 0x0000000000007941 */ /* 0x000fea0003800000 */
.L_x_518:
[----:B0----5:R-:W-:Y:S01]  /*11720*/  IMAD.U32 R12, R15, 0x10000, RZ ;  /* 0x000100000f0c7824 */ /* 0x021fe200078e00ff */
[----:B------:R-:W-:Y:S01]  /*11730*/  ISETP.GT.AND P2, PT, R0, 0x78, P0 ;  /* 0x000000780000780c */ /* 0x000fe20000744270 */
[----:B------:R-:W-:Y:S02]  /*11740*/  BSSY B0, `(.L_x_520) ;  /* 0x000000a000007945 */ /* 0x000fe40003800000 */
[----:B------:R-:W-:-:S04]  /*11750*/  FMUL R12, R12, UR22 ;  /* 0x000000160c0c7c20 */ /* 0x000fc80008400000 */
[----:B------:R-:W-:-:S05]  /*11760*/  FFMA R12, R83, UR11, R12 ;  /* 0x0000000b530c7c23 */ /* 0x000fca000800000c */
[----:B------:R-:W-:Y:S01]  /*11770*/  F2FP.BF16.F32.PACK_AB R13, RZ, R12 ;  /* 0x0000000cff0d723e */ /* 0x000fe200000010ff */
[----:B------:R-:W-:-:S03]  /*11780*/  VIADD R12, R2, UR8 ;  /* 0x00000008020c7c36 */ /* 0x000fc60008000000 */
[----:B------:R-:W-:Y:S02]  /*11790*/  PRMT R14, R13, 0x7610, R14 ;  /* 0x000076100d0e7816 */ /* 0x000fe4000000000e */
[----:B------:R-:W-:-:S05]  /*117a0*/  @P3 MOV R13, R11 ;  /* 0x0000000b000d3202 */ /* 0x000fca0000000f00 */
[----:B------:R0:W-:Y:S01]  /*117b0*/  @P3 STG.E.U16 desc[UR20][R12.64+0xe2], R14 ;  /* 0x0000e20e0c003986 */ /* 0x0001e2000c101514 */
[----:B------:R-:W-:Y:S05]  /*117c0*/  @!P2 BRA `(.L_x_521) ;  /* 0x000000000004a947 */ /* 0x000fea0003800000 */
[----:B------:R0:W5:Y:S02]  /*117d0*/  LDG.E.LTC128B.U16 R15, desc[UR20][R4.64+0xf0] ;  /* 0x0000f014040f7981 */ /* 0x000164000c1e1520 */
.L_x_521:
[----:B------:R-:W-:Y:S05]  /*117e0*/  BSYNC B0 ;  /* 0x0000000000007941 */ /* 0x000fea0003800000 */
.L_x_520:
        /* <DEDUP_REMOVED lines=12> */
.L_x_523:
[----:B------:R-:W-:Y:S05]  /*118b0*/  BSYNC B0 ;  /* 0x0000000000007941 */ /* 0x000fea0003800000 */
.L_x_522:
[----:B01--45:R-:W-:Y:S01]  /*118c0*/  IMAD.U32 R4, R15, 0x10000, RZ ;  /* 0x000100000f047824 */ /* 0x033fe200078e00ff */
[----:B------:R-:W-:Y:S01]  /*118d0*/  @P0 MOV R6, R2 ;  /* 0x0000000200060202 */ /* 0x000fe20000000f00 */
[----:B------:R-:W-:Y:S01]  /*118e0*/  BSSY B0, `(.L_x_524) ;  /* 0x0000008000007945 */ /* 0x000fe20003800000 */
[----:B------:R-:W-:Y:S01]  /*118f0*/  ISETP.GT.AND P2, PT, R0, 0x78, P1 ;  /* 0x000000780000780c */ /* 0x000fe20000f44270 */
[----:B------:R-:W-:-:S04]  /*11900*/  FMUL R4, R4, UR22 ;  /* 0x0000001604047c20 */ /* 0x000fc80008400000 */
[----:B------:R-:W-:-:S05]  /*11910*/  FFMA R4, R85, UR11, R4 ;  /* 0x0000000b55047c23 */ /* 0x000fca0008000004 */
[----:B------:R-:W-:-:S05]  /*11920*/  F2FP.BF16.F32.PACK_AB R4, RZ, R4 ;  /* 0x00000004ff04723e */ /* 0x000fca00000010ff */
[----:B------:R0:W-:Y:S01]  /*11930*/  @P0 STG.E.U16 desc[UR20][R6.64+0xf2], R4 ;  /* 0x0000f20406000986 */ /* 0x0001e2000c101514 */
[----:B------:R-:W-:Y:S05]  /*11940*/  @!P2 BRA `(.L_x_525) ;  /* 0x000000000004a947 */ /* 0x000fea0003800000 */
[----:B------:R1:W5:Y:S02]  /*11950*/  LDG.E.LTC128B.U16 R15, desc[UR20][R8.64+0xf0] ;  /* 0x0000f014080f7981 */ /* 0x000364000c1e1520 */
.L_x_525:
[----:B------:R-:W-:Y:S05]  /*11960*/  BSYNC B0 ;  /* 0x0000000000007941 */ /* 0x000fea0003800000 */
.L_x_524:
[----:B0----5:R-:W-:Y:S01]  /*11970*/  IMAD.U32 R4, R15, 0x10000, RZ ;  /* 0x000100000f047824 */ /* 0x021fe200078e00ff */
[----:B------:R-:W-:Y:S01]  /*11980*/  ISETP.GT.AND P1, PT, R0, 0x79, P1 ;  /* 0x000000790000780c */ /* 0x000fe20000f24270 */
[----:B------:R-:W-:Y:S02]  /*11990*/  BSSY B0, `(.L_x_526) ;  /* 0x000000a000007945 */ /* 0x000fe40003800000 */
        /* <DEDUP_REMOVED lines=9> */
.L_x_527:
[----:B------:R-:W-:Y:S05]  /*11a30*/  BSYNC B0 ;  /* 0x0000000000007941 */ /* 0x000fea0003800000 */
.L_x_526:
[----:B-----5:R-:W-:Y:S01]  /*11a40*/  IMAD.U32 R15, R15, 0x10000, RZ ;  /* 0x000100000f0f7824 */ /* 0x020fe200078e00ff */
[----:B------:R-:W-:-:S03]  /*11a50*/  IADD3 R2, R2, UR8, RZ ;  /* 0x0000000802027c10 */ /* 0x000fc6000fffe0ff */
[----:B0-----:R-:W-:-:S04]  /*11a60*/  FMUL R0, R15, UR22 ;  /* 0x000000160f007c20 */ /* 0x001fc80008400000 */
[----:B------:R-:W-:Y:S01]  /*11a70*/  FFMA R0, R87, UR11, R0 ;  /* 0x0000000b57007c23 */ /* 0x000fe20008000000 */
[----:B------:R-:W-:Y:S06]  /*11a80*/  @!P1 EXIT ;  /* 0x000000000000994d */ /* 0x000fec0003800000 */
[----:B------:R-:W-:Y:S01]  /*11a90*/  F2FP.BF16.F32.PACK_AB R0, RZ, R0 ;  /* 0x00000000ff00723e */ /* 0x000fe200000010ff */
[----:B------:R-:W-:-:S05]  /*11aa0*/  IMAD.MOV.U32 R3, RZ, RZ, R11 ;  /* 0x000000ffff037224 */ /* 0x000fca00078e000b */
[----:B------:R-:W-:Y:S01]  /*11ab0*/  STG.E.U16 desc[UR20][R2.64+0xf2], R0 ;  /* 0x0000f20002007986 */ /* 0x000fe2000c101514 */
[----:B------:R-:W-:Y:S05]  /*11ac0*/  EXIT ;  /* 0x000000000000794d */ /* 0x000fea0003800000 */
.L_x_25:
[----:B------:R-:W2:Y:S01]  /*11ad0*/  LDL.LU R7, [R1+0x8] ;  /* 0x0000080001077983 */ /* 0x000ea20000300800 */
[----:B------:R-:W-:-:S03]  /*11ae0*/  ULDC.64 UR6, c[0x0][0x650] ;  /* 0x0001940000067ab9 */ /* 0x000fc60000000a00 */
[----:B------:R-:W3:Y:S04]  /*11af0*/  LDL.LU R6, [R1+0xc] ;  /* 0x00000c0001067983 */ /* 0x000ee80000300800 */
[----:B------:R-:W4:Y:S04]  /*11b00*/  LDL.LU R8, [R1+0x18] ;  /* 0x0000180001087983 */ /* 0x000f280000300800 */
[----:B------:R-:W5:Y:S04]  /*11b10*/  LDL.LU R252, [R1+0x4c] ;  /* 0x00004c0001fc7983 */ /* 0x000f680000300800 */
        /* <DEDUP_REMOVED lines=35> */
[----:B------:R-:W5:Y:S01]  /*11d50*/  LDL.LU R232, [R1+0xdc] ;  /* 0x0000dc0001e87983 */ /* 0x000f620000300800 */
[----:B------:R-:W-:-:S03]  /*11d60*/  LEA R2, P2, R4, UR6, 0x1 ;  /* 0x0000000604027c11 */ /* 0x000fc6000f8408ff */
[----:B------:R-:W5:Y:S04]  /*11d70*/  LDL.LU R231, [R1+0xe0] ;  /* 0x0000e00001e77983 */ /* 0x000f680000300800 */
[----:B------:R-:W5:Y:S04]  /*11d80*/  LDL.LU R233, [R1+0xe4] ;  /* 0x0000e40001e97983 */ /* 0x000f680000300800 */
[----:B------:R-:W5:Y:S04]  /*11d90*/  LDL.LU R234, [R1+0xe8] ;  /* 0x0000e80001ea7983 */ /* 0x000f680000300800 */
[----:B------:R-:W5:Y:S01]  /*11da0*/  LDL.LU R235, [R1+0xec] ;  /* 0x0000ec0001eb7983 */ /* 0x000f620000300800 */
[----:B------:R-:W-:-:S03]  /*11db0*/  LEA.HI.X R3, R4, UR7, R3, 0x1, P2 ;  /* 0x0000000704037c11 */ /* 0x000fc600090f0c03 */
[----:B------:R-:W5:Y:S04]  /*11dc0*/  LDL.LU R236, [R1+0xf0] ;  /* 0x0000f00001ec7983 */ /* 0x000f680000300800 */
[----:B------:R-:W5:Y:S04]  /*11dd0*/  LDL.LU R237, [R1+0xf4] ;  /* 0x0000f40001ed7983 */ /* 0x000f680000300800 */
[----:B------:R-:W5:Y:S04]  /*11de0*/  LDL.LU R238, [R1+0xf8] ;  /* 0x0000f80001ee7983 */ /* 0x000f680000300800 */
[----:B------:R-:W5:Y:S04]  /*11df0*/  LDL.LU R239, [R1+0xfc] ;  /* 0x0000fc0001ef7983 */ /* 0x000f680000300800 */
[----:B------:R-:W4:Y:S04]  /*11e00*/  LDL.LU R4, [R1+0x4] ;  /* 0x0000040001047983 */ /* 0x000f280000300800 */
[----:B------:R-:W5:Y:S01]  /*11e10*/  LDL.LU R5, [R1] ;  /* 0x0000000001057983 */ /* 0x000f620000300800 */
[----:B------:R-:W-:Y:S01]  /*11e20*/  ISETP.GT.AND P2, PT, R0, 0x1, P0 ;  /* 0x000000010000780c */ /* 0x000fe20000744270 */
[----:B------:R-:W-:-:S02]  /*11e30*/  USHF.L.U32 UR9, UR4, 0x1, URZ ;  /* 0x0000000104097899 */ /* 0x000fc4000800063f */
[----:B------:R-:W-:Y:S01]  /*11e40*/  USHF.L.U64.HI UR8, UR4, 0x1, UR5 ;  /* 0x0000000104087899 */ /* 0x000fe20008010205 */
[----:B--2---:R-:W-:Y:S01]  /*11e50*/  FMUL R7, R7, UR11 ;  /* 0x0000000b07077c20 */ /* 0x004fe20008400000 */
[----:B---3--:R-:W-:-:S04]  /*11e60*/  FMUL R6, R6, UR11 ;  /* 0x0000000b06067c20 */ /* 0x008fc80008400000 */
[----:B------:R-:W-:Y:S02]  /*11e70*/  F2FP.BF16.F32.PACK_AB R7, RZ, R7 ;  /* 0x00000007ff07723e */ /* 0x000fe400000010ff */
[----:B------:R-:W-:Y:S01]  /*11e80*/  F2FP.BF16.F32.PACK_AB R6, RZ, R6 ;  /* 0x00000006ff06723e */ /* 0x000fe200000010ff */
[----:B----4-:R-:W-:Y:S01]  /*11e90*/  FMUL R4, R4, UR11 ;  /* 0x0000000b04047c20 */ /* 0x010fe20008400000 */
[----:B-----5:R-:W-:-:S04]  /*11ea0*/  FMUL R5, R5, UR11 ;  /* 0x0000000b05057c20 */ /* 0x020fc80008400000 */
[----:B------:R-:W-:Y:S02]  /*11eb0*/  F2FP.BF16.F32.PACK_AB R4, RZ, R4 ;  /* 0x00000004ff04723e */ /* 0x000fe400000010ff */
[----:B------:R-:W-:-:S03]  /*11ec0*/  F2FP.BF16.F32.PACK_AB R5, RZ, R5 ;  /* 0x00000005ff05723e */ /* 0x000fc600000010ff */
[----:B------:R1:W-:Y:S04]  /*11ed0*/  @P2 STG.E.U16 desc[UR20][R2.64+0x2], R4 ;  /* 0x0000020402002986 */ /* 0x0003e8000c101514 */
[----:B------:R2:W-:Y:S01]  /*11ee0*/  @P1 STG.E.U16 desc[UR20][R2.64], R5 ;  /* 0x0000000502001986 */ /* 0x0005e2000c101514 */
[----:B------:R-:W-:-:S04]  /*11ef0*/  ISETP.GT.AND P1, PT, R14, 0x8, PT ;  /* 0x000000080e00780c */ /* 0x000fc80003f24270 */
[----:B------:R-:W-:Y:S02]  /*11f00*/  ISETP.GT.AND P2, PT, R0, RZ, P1 ;  /* 0x000000ff0000720c */ /* 0x000fe40000f44270 */
[----:B-1----:R-:W-:-:S04]  /*11f10*/  IADD3 R4, P3, R2, UR9, RZ ;  /* 0x0000000902047c10 */ /* 0x002fc8000ff7e0ff */
[----:B--2---:R-:W-:-:S07]  /*11f20*/  IADD3.X R5, R3, UR8, RZ, P3, !PT ;  /* 0x0000000803057c10 */ /* 0x004fce0009ffe4ff */
[----:B------:R1:W-:Y:S01]  /*11f30*/  @P2 STG.E.U16 desc[UR20][R4.64], R7 ;  /* 0x0000000704002986 */ /* 0x0003e2000c101514 */
[----:B------:R-:W-:-:S03]  /*11f40*/  ISETP.GT.AND P2, PT, R0, 0x1, P1 ;  /* 0x000000010000780c */ /* 0x000fc60000f44270 */
[----:B-1----:R-:W2:Y:S10]  /*11f50*/  LDL.LU R7, [R1+0x14] ;  /* 0x0000140001077983 */ /* 0x002eb40000300800 */
[----:B------:R1:W-:Y:S04]  /*11f60*/  @P2 STG.E.U16 desc[UR20][R4.64+0x2], R6 ;  /* 0x0000020604002986 */ /* 0x0003e8000c101514 */
[----:B-1----:R-:W3:Y:S01]  /*11f70*/  LDL.LU R6, [R1+0x10] ;  /* 0x0000100001067983 */ /* 0x002ee20000300800 */
[----:B------:R-:W-:Y:S01]  /*11f80*/  ISETP.GT.AND P2, PT, R0, 0x8, P0 ;  /* 0x000000080000780c */ /* 0x000fe20000744270 */
[----:B------:R-:W-:Y:S01]  /*11f90*/  FMUL R8, R8, UR11 ;  /* 0x0000000b08087c20 */ /* 0x000fe20008400000 */
[----:B------:R-:W-:-:S02]  /*11fa0*/  ISETP.GT.AND P3, PT, R0, 0x9, P0 ;  /* 0x000000090000780c */ /* 0x000fc40000764270 */
[----:B------:R-:W-:Y:S01]  /*11fb0*/  ISETP.GT.AND P4, PT, R0, 0x8, P1 ;  /* 0x000000080000780c */ /* 0x000fe20000f84270 */
[----:B--2---:R-:W-:-:S05]  /*11fc0*/  FMUL R7, R7, UR11 ;  /* 0x0000000b07077c20 */ /* 0x004fca0008400000 */
[----:B------:R-:W-:Y:S01]  /*11fd0*/  F2FP.BF16.F32.PACK_AB R7, RZ, R7 ;  /* 0x00000007ff07723e */ /* 0x000fe200000010ff */
[----:B---3--:R-:W-:-:S05]  /*11fe0*/  FMUL R6, R6, UR11 ;  /* 0x0000000b06067c20 */ /* 0x008fca0008400000 */
[----:B------:R-:W-:-:S04]  /*11ff0*/  F2FP.BF16.F32.PACK_AB R6, RZ, R6 ;  /* 0x00000006ff06723e */ /* 0x000fc800000010ff */
[----:B------:R-:W-:Y:S02]  /*12000*/  PRMT R9, R6, 0x7610, R9 ;  /* 0x0000761006097816 */ /* 0x000fe40000000009 */
[----:B------:R-:W-:Y:S01]  /*12010*/  F2FP.BF16.F32.PACK_AB R6, RZ, R8 ;  /* 0x00000008ff06723e */ /* 0x000fe200000010ff */
[----:B------:R1:W-:Y:S04]  /*12020*/  @P3 STG.E.U16 desc[UR20][R2.64+0x12], R7 ;  /* 0x0000120702003986 */ /* 0x0003e8000c101514 */
[----:B------:R-:W2:Y:S04]  /*12030*/  LDL.LU R8, [R1+0x28] ;  /* 0x0000280001087983 */ /* 0x000ea80000300800 */
[----:B------:R-:W-:Y:S04]  /*12040*/  @P2 STG.E.U16 desc[UR20][R2.64+0x10], R9 ;  /* 0x0000100902002986 */ /* 0x000fe8000c101514 */
[----:B-1----:R-:W3:Y:S04]  /*12050*/  LDL.LU R7, [R1+0x24] ;  /* 0x0000240001077983 */ /* 0x002ee80000300800 */
[----:B------:R1:W-:Y:S04]  /*12060*/  @P4 STG.E.U16 desc[UR20][R4.64+0x10], R6 ;  /* 0x0000100604004986 */ /* 0x0003e8000c101514 */
[----:B-1----:R-:W4:Y:S01]  /*12070*/  LDL.LU R6, [R1+0x1c] ;  /* 0x00001c0001067983 */ /* 0x002f220000300800 */
[----:B------:R-:W-:Y:S01]  /*12080*/  ISETP.GT.AND P2, PT, R0, 0x9, P1 ;  /* 0x000000090000780c */ /* 0x000fe20000f44270 */
[----:B----4-:R-:W-:-:S05]  /*12090*/  FMUL R6, R6, UR11 ;  /* 0x0000000b06067c20 */ /* 0x010fca0008400000 */
[----:B------:R-:W-:-:S07]  /*120a0*/  F2FP.BF16.F32.PACK_AB R6, RZ, R6 ;  /* 0x00000006ff06723e */ /* 0x000fce00000010ff */
[----:B------:R1:W-:Y:S04]  /*120b0*/  @P2 STG.E.U16 desc[UR20][R4.64+0x12], R6 ;  /* 0x0000120604002986 */ /* 0x0003e8000c101514 */
[----:B-1----:R-:W4:Y:S01]  /*120c0*/  LDL.LU R6, [R1+0x20] ;  /* 0x0000200001067983 */ /* 0x002f220000300800 */
[----:B--2---:R-:W-:Y:S01]  /*120d0*/  FMUL R8, R8, UR11 ;  /* 0x0000000b08087c20 */ /* 0x004fe20008400000 */
[C---:B------:R-:W-:Y:S01]  /*120e0*/  ISETP.GT.AND P2, PT, R0.reuse, 0x10, P0 ;  /* 0x000000100000780c */ /* 0x040fe20000744270 */
[----:B---3--:R-:W-:Y:S01]  /*120f0*/  FMUL R7, R7, UR11 ;  /* 0x0000000b07077c20 */ /* 0x008fe20008400000 */
[C---:B------:R-:W-:Y:S02]  /*12100*/  ISETP.GT.AND P3, PT, R0.reuse, 0x11, P0 ;  /* 0x000000110000780c */ /* 0x040fe40000764270 */
[----:B------:R-:W-:-:S02]  /*12110*/  ISETP.GT.AND P4, PT, R0, 0x10, P1 ;  /* 0x000000100000780c */ /* 0x000fc40000f84270 */
[----:B------:R-:W-:Y:S01]  /*12120*/  F2FP.BF16.F32.PACK_AB R7, RZ, R7 ;  /* 0x00000007ff07723e */ /* 0x000fe200000010ff */
[----:B----4-:R-:W-:-:S05]  /*12130*/  FMUL R6, R6, UR11 ;  /* 0x0000000b06067c20 */ /* 0x010fca0008400000 */
[----:B------:R-:W-:-:S04]  /*12140*/  F2FP.BF16.F32.PACK_AB R6, RZ, R6 ;  /* 0x00000006ff06723e */ /* 0x000fc800000010ff */
[----:B------:R-:W-:Y:S02]  /*12150*/  PRMT R9, R6, 0x7610, R9 ;  /* 0x0000761006097816 */ /* 0x000fe40000000009 */
[----:B------:R-:W-:Y:S02]  /*12160*/  F2FP.BF16.F32.PACK_AB R6, RZ, R8 ;  /* 0x00000008ff06723e */ /* 0x000fe400000010ff */
[----:B------:R-:W2:Y:S04]  /*12170*/  LDL.LU R8, [R1+0x2c] ;  /* 0x00002c0001087983 */ /* 0x000ea80000300800 */
[----:B------:R1:W-:Y:S01]  /*12180*/  @P2 STG.E.U16 desc[UR20][R2.64+0x20], R9 ;  /* 0x0000200902002986 */ /* 0x0003e2000c101514 */
[----:B------:R-:W-:-:S03]  /*12190*/  ISETP.GT.AND P2, PT, R0, 0x11, P1 ;  /* 0x000000110000780c */ /* 0x000fc60000f44270 */
[----:B------:R-:W-:Y:S04]  /*121a0*/  @P3 STG.E.U16 desc[UR20][R2.64+0x22], R7 ;  /* 0x0000220702003986 */ /* 0x000fe8000c101514 */
[----:B------:R3:W-:Y:S04]  /*121b0*/  @P4 STG.E.U16 desc[UR20][R4.64+0x20], R6 ;  /* 0x0000200604004986 */ /* 0x0007e8000c101514 */
[----:B-1----:R-:W4:Y:S01]  /*121c0*/  LDL.LU R9, [R1+0x34] ;  /* 0x0000340001097983 */ /* 0x002f220000300800 */
[----:B--2---:R-:W-:-:S05]  /*121d0*/  FMUL R8, R8, UR11 ;  /* 0x0000000b08087c20 */ /* 0x004fca0008400000 */
[----:B------:R-:W-:-:S04]  /*121e0*/  F2FP.BF16.F32.PACK_AB R8, RZ, R8 ;  /* 0x00000008ff08723e */ /* 0x000fc800000010ff */
[----:B---3--:R-:W-:Y:S02]  /*121f0*/  PRMT R6, R8, 0x7610, R6 ;  /* 0x0000761008067816 */ /* 0x008fe40000000006 */
[----:B------:R-:W2:Y:S04]  /*12200*/  LDL.LU R8, [R1+0x30] ;  /* 0x0000300001087983 */ /* 0x000ea80000300800 */
[----:B------:R1:W-:Y:S04]  /*12210*/  @P2 STG.E.U16 desc[UR20][R4.64+0x22], R6 ;  /* 0x0000220604002986 */ /* 0x0003e8000c101514 */
[----:B-1----:R-:W3:Y:S01]  /*12220*/  LDL.LU R6, [R1+0x3c] ;  /* 0x00003c0001067983 */ /* 0x002ee20000300800 */
[----:B------:R-:W-:Y:S01]  /*12230*/  ISETP.GT.AND P2, PT, R0, 0x18, P0 ;  /* 0x000000180000780c */ /* 0x000fe20000744270 */
[----:B----4-:R-:W-:Y:S01]  /*12240*/  FMUL R9, R9, UR11 ;  /* 0x0000000b09097c20 */ /* 0x010fe20008400000 */
[----:B--2---:R-:W-:-:S05]  /*12250*/  FMUL R8, R8, UR11 ;  /* 0x0000000b08087c20 */ /* 0x004fca0008400000 */
[----:B------:R-:W-:Y:S02]  /*12260*/  F2FP.BF16.F32.PACK_AB R7, RZ, R8 ;  /* 0x00000008ff07723e */ /* 0x000fe400000010ff */
[----:B------:R-:W-:Y:S02]  /*12270*/  F2FP.BF16.F32.PACK_AB R8, RZ, R9 ;  /* 0x00000009ff08723e */ /* 0x000fe400000010ff */
[----:B------:R-:W2:Y:S01]  /*12280*/  LDL.LU R9, [R1+0x38] ;  /* 0x0000380001097983 */ /* 0x000ea20000300800 */
[C---:B------:R-:W-:Y:S02]  /*12290*/  ISETP.GT.AND P3, PT, R0.reuse, 0x19, P0 ;  /* 0x000000190000780c */ /* 0x040fe40000764270 */
[----:B------:R-:W-:Y:S01]  /*122a0*/  ISETP.GT.AND P4, PT, R0, 0x18, P1 ;  /* 0x000000180000780c */ /* 0x000fe20000f84270 */
[----:B------:R1:W-:Y:S01]  /*122b0*/  @P2 STG.E.U16 desc[UR20][R2.64+0x30], R7 ;  /* 0x0000300702002986 */ /* 0x0003e2000c101514 */
[----:B---3--:R-:W-:-:S05]  /*122c0*/  FMUL R6, R6, UR11 ;  /* 0x0000000b06067c20 */ /* 0x008fca0008400000 */
[----:B------:R-:W-:Y:S01]  /*122d0*/  F2FP.BF16.F32.PACK_AB R6, RZ, R6 ;  /* 0x00000006ff06723e */ /* 0x000fe200000010ff */
[----:B-1----:R-:W3:Y:S03]  /*122e0*/  LDL.LU R7, [R1+0x44] ;  /* 0x0000440001077983 */ /* 0x002ee60000300800 */
[----:B------:R-:W-:Y:S02]  /*122f0*/  PRMT R10, R6, 0x7610, R10 ;  /* 0x00007610060a7816 */ /* 0x000fe4000000000a */
[----:B------:R-:W4:Y:S04]  /*12300*/  LDL.LU R6, [R1+0x40] ;  /* 0x0000400001067983 */ /* 0x000f280000300800 */
[----:B------:R1:W-:Y:S01]  /*12310*/  @P3 STG.E.U16 desc[UR20][R2.64+0x32], R8 ;  /* 0x0000320802003986 */ /* 0x0003e2000c101514 */
[----:B------:R-:W-:-:S02]  /*12320*/  ISETP.GT.AND P2, PT, R0, 0x19, P1 ;  /* 0x000000190000780c */ /* 0x000fc40000f44270 */
[----:B------:R-:W-:Y:S01]  /*12330*/  ISETP.GT.AND P5, PT, R0, 0x30, P1 ;  /* 0x000000300000780c */ /* 0x000fe20000fa4270 */
[----:B------:R-:W-:Y:S01]  /*12340*/  FMUL R12, R12, UR11 ;  /* 0x0000000b0c0c7c20 */ /* 0x000fe20008400000 */
        /* <DEDUP_REMOVED lines=31> */
[----:B------:R-:W-:-:S02]  /*12540*/  USHF.L.U32 UR6, UR14, 0x6, URZ ;  /* 0x000000060e067899 */ /* 0x000fc4000800063f */
[----:B------:R-:W-:Y:S01]  /*12550*/  USHF.L.U64.HI UR7, UR14, 0x6, UR15 ;  /* 0x000000060e077899 */ /* 0x000fe2000801020f */
[----:B------:R-:W-:Y:S01]  /*12560*/  FMUL R152, R152, UR11 ;  /* 0x0000000b98987c20 */ /* 0x000fe20008400000 */
[----:B------:R-:W-:Y:S01]  /*12570*/  FMUL R153, R153, UR11 ;  /* 0x0000000b99997c20 */ /* 0x000fe20008400000 */
[----:B------:R-:W-:Y:S01]  /*12580*/  FMUL R154, R154, UR11 ;  /* 0x0000000b9a9a7c20 */ /* 0x000fe20008400000 */
[----:B------:R-:W-:Y:S01]  /*12590*/  FMUL R155, R155, UR11 ;  /* 0x0000000b9b9b7c20 */ /* 0x000fe20008400000 */
[----:B--2---:R-:W-:-:S05]  /*125a0*/  FMUL R9, R9, UR11 ;  /* 0x0000000b09097c20 */ /* 0x004fca0008400000 */
[----:B------:R-:W-:Y:S01]  /*125b0*/  F2FP.BF16.F32.PACK_AB R9, RZ, R9 ;  /* 0x00000009ff09723e */ /* 0x000fe200000010ff */
[----:B----4-:R-:W-:-:S05]  /*125c0*/  FMUL R6, R6, UR11 ;  /* 0x0000000b06067c20 */ /* 0x010fca0008400000 */
[----:B-1----:R-:W-:Y:S02]  /*125d0*/  F2FP.BF16.F32.PACK_AB R8, RZ, R6 ;  /* 0x00000006ff08723e */ /* 0x002fe400000010ff */
[----:B------:R-:W2:Y:S04]  /*125e0*/  LDL.LU R6, [R1+0x48] ;  /* 0x0000480001067983 */ /* 0x000ea80000300800 */
[----:B------:R1:W-:Y:S04]  /*125f0*/  @P4 STG.E.U16 desc[UR20][R4.64+0x30], R9 ;  /* 0x0000300904004986 */ /* 0x0003e8000c101514 */
[----:B------:R-:W-:Y:S01]  /*12600*/  @P2 STG.E.U16 desc[UR20][R4.64+0x32], R10 ;  /* 0x0000320a04002986 */ /* 0x000fe2000c101514 */
[C---:B------:R-:W-:Y:S01]  /*12610*/  ISETP.GT.AND P2, PT, R0.reuse, 0x20, P0 ;  /* 0x000000200000780c */ /* 0x040fe20000744270 */
[----:B---3--:R-:W-:Y:S01]  /*12620*/  FMUL R7, R7, UR11 ;  /* 0x0000000b07077c20 */ /* 0x008fe20008400000 */
[----:B------:R-:W-:-:S02]  /*12630*/  ISETP.GT.AND P3, PT, R0, 0x21, P0 ;  /* 0x000000210000780c */ /* 0x000fc40000764270 */
[----:B------:R-:W-:Y:S02]  /*12640*/  ISETP.GT.AND P4, PT, R0, 0x20, P1 ;  /* 0x000000200000780c */ /* 0x000fe40000f84270 */
[----:B------:R-:W-:-:S07]  /*12650*/  F2FP.BF16.F32.PACK_AB R7, RZ, R7 ;  /* 0x00000007ff07723e */ /* 0x000fce00000010ff */
[----:B------:R3:W-:Y:S01]  /*12660*/  @P2 STG.E.U16 desc[UR20][R2.64+0x40], R8 ;  /* 0x0000400802002986 */ /* 0x0007e2000c101514 */
[----:B------:R-:W-:Y:S02]  /*12670*/  ISETP.GT.AND P2, PT, R0, 0x21, P1 ;  /* 0x000000210000780c */ /* 0x000fe40000f44270 */
[----:B-1----:R-:W-:Y:S01]  /*12680*/  PRMT R9, R7, 0x7610, R9 ;  /* 0x0000761007097816 */ /* 0x002fe20000000009 */
[----:B------:R-:W-:-:S04]  /*12690*/  FMUL R7, R250, UR11 ;  /* 0x0000000bfa077c20 */ /* 0x000fc80008400000 */
[----:B------:R1:W-:Y:S01]  /*126a0*/  @P3 STG.E.U16 desc[UR20][R2.64+0x42], R9 ;  /* 0x0000420902003986 */ /* 0x0003e2000c101514 */
[----:B------:R-:W-:Y:S01]  /*126b0*/  ISETP.GT.AND P3, PT, R0, 0x29, P0 ;  /* 0x000000290000780c */ /* 0x000fe20000764270 */
[----:B---3--:R-:W-:Y:S01]  /*126c0*/  FMUL R8, R249, UR11 ;  /* 0x0000000bf9087c20 */ /* 0x008fe20008400000 */
[----:B------:R-:W-:-:S04]  /*126d0*/  F2FP.BF16.F32.PACK_AB R7, RZ, R7 ;  /* 0x00000007ff07723e */ /* 0x000fc800000010ff */
[----:B------:R-:W-:Y:S02]  /*126e0*/  F2FP.BF16.F32.PACK_AB R8, RZ, R8 ;  /* 0x00000008ff08723e */ /* 0x000fe400000010ff */
[----:B------:R-:W-:Y:S02]  /*126f0*/  PRMT R15, R7, 0x7610, R15 ;  /* 0x00007610070f7816 */ /* 0x000fe4000000000f */
[----:B------:R-:W-:Y:S01]  /*12700*/  PRMT R17, R8, 0x7610, R17 ;  /* 0x0000761008117816 */ /* 0x000fe20000000011 */
[----:B------:R-:W-:Y:S01]  /*12710*/  FMUL R7, R247, UR11 ;  /* 0x0000000bf7077c20 */ /* 0x000fe20008400000 */
[----:B------:R-:W-:-:S04]  /*12720*/  FMUL R8, R246, UR11 ;  /* 0x0000000bf6087c20 */ /* 0x000fc80008400000 */
[----:B------:R-:W-:Y:S02]  /*12730*/  F2FP.BF16.F32.PACK_AB R7, RZ, R7 ;  /* 0x00000007ff07723e */ /* 0x000fe400000010ff */
[----:B------:R-:W-:Y:S01]  /*12740*/  F2FP.BF16.F32.PACK_AB R8, RZ, R8 ;  /* 0x00000008ff08723e */ /* 0x000fe200000010ff */
[----:B-1----:R-:W-:Y:S01]  /*12750*/  FMUL R9, R245, UR11 ;  /* 0x0000000bf5097c20 */ /* 0x002fe20008400000 */
[----:B------:R-:W-:-:S04]  /*12760*/  F2FP.BF16.F32.PACK_AB R12, RZ, R12 ;  /* 0x0000000cff0c723e */ /* 0x000fc800000010ff */
[----:B------:R-:W-:Y:S02]  /*12770*/  F2FP.BF16.F32.PACK_AB R9, RZ, R9 ;  /* 0x00000009ff09723e */ /* 0x000fe400000010ff */
[----:B------:R-:W-:Y:S02]  /*12780*/  F2FP.BF16.F32.PACK_AB R16, RZ, R16 ;  /* 0x00000010ff10723e */ /* 0x000fe400000010ff */
[----:B------:R-:W-:Y:S02]  /*12790*/  F2FP.BF16.F32.PACK_AB R18, RZ, R18 ;  /* 0x00000012ff12723e */ /* 0x000fe400000010ff */
[----:B------:R-:W-:Y:S02]  /*127a0*/  F2FP.BF16.F32.PACK_AB R20, RZ, R20 ;  /* 0x00000014ff14723e */ /* 0x000fe400000010ff */
[----:B------:R-:W-:Y:S02]  /*127b0*/  F2FP.BF16.F32.PACK_AB R19, RZ, R19 ;  /* 0x00000013ff13723e */ /* 0x000fe400000010ff */
[----:B------:R-:W-:-:S02]  /*127c0*/  F2FP.BF16.F32.PACK_AB R21, RZ, R21 ;  /* 0x00000015ff15723e */ /* 0x000fc400000010ff */
        /* <DEDUP_REMOVED lines=25> */
[----:B------:R-:W-:Y:S01]  /*12960*/  F2FP.BF16.F32.PACK_AB R239, RZ, R239 ;  /* 0x000000efffef723e */ /* 0x000fe200000010ff */
[----:B--2---:R-:W-:-:S05]  /*12970*/  FMUL R6, R6, UR11 ;  /* 0x0000000b06067c20 */ /* 0x004fca0008400000 */
[----:B------:R-:W-:-:S04]  /*12980*/  F2FP.BF16.F32.PACK_AB R6, RZ, R6 ;  /* 0x00000006ff06723e */ /* 0x000fc800000010ff */
[----:B------:R-:W-:Y:S01]  /*12990*/  PRMT R10, R6, 0x7610, R10 ;  /* 0x00007610060a7816 */ /* 0x000fe2000000000a */
[----:B------:R-:W-:-:S05]  /*129a0*/  FMUL R6, R252, UR11 ;  /* 0x0000000bfc067c20 */ /* 0x000fca0008400000 */
[----:B------:R-:W-:-:S04]  /*129b0*/  F2FP.BF16.F32.PACK_AB R6, RZ, R6 ;  /* 0x00000006ff06723e */ /* 0x000fc800000010ff */
[----:B------:R-:W-:Y:S01]  /*129c0*/  PRMT R11, R6, 0x7610, R11 ;  /* 0x00007610060b7816 */ /* 0x000fe2000000000b */
[----:B------:R1:W-:Y:S01]  /*129d0*/  @P4 STG.E.U16 desc[UR20][R4.64+0x40], R10 ;  /* 0x0000400a04004986 */ /* 0x0003e2000c101514 */
[----:B------:R-:W-:-:S03]  /*129e0*/  FMUL R6, R251, UR11 ;  /* 0x0000000bfb067c20 */ /* 0x000fc60008400000 */
[----:B------:R2:W-:Y:S01]  /*129f0*/  @P2 STG.E.U16 desc[UR20][R4.64+0x42], R11 ;  /* 0x0000420b04002986 */ /* 0x0005e2000c101514 */
[C---:B------:R-:W-:Y:S02]  /*12a00*/  ISETP.GT.AND P2, PT, R0.reuse, 0x28, P0 ;  /* 0x000000280000780c */ /* 0x040fe40000744270 */
[----:B------:R-:W-:Y:S02]  /*12a10*/  ISETP.GT.AND P4, PT, R0, 0x28, P1 ;  /* 0x000000280000780c */ /* 0x000fe40000f84270 */
[----:B------:R-:W-:-:S04]  /*12a20*/  F2FP.BF16.F32.PACK_AB R6, RZ, R6 ;  /* 0x00000006ff06723e */ /* 0x000fc800000010ff */
[----:B------:R-:W-:Y:S01]  /*12a30*/  PRMT R13, R6, 0x7610, R13 ;  /* 0x00007610060d7816 */ /* 0x000fe2000000000d */
[----:B------:R-:W-:Y:S01]  /*12a40*/  @P3 STG.E.U16 desc[UR20][R2.64+0x52], R15 ;  /* 0x0000520f02003986 */ /* 0x000fe2000c101514 */
[----:B------:R-:W-:-:S03]  /*12a50*/  ISETP.GT.AND P3, PT, R0, 0x30, P0 ;  /* 0x000000300000780c */ /* 0x000fc60000764270 */
[----:B------:R3:W-:Y:S01]  /*12a60*/  @P2 STG.E.U16 desc[UR20][R2.64+0x50], R13 ;  /* 0x0000500d02002986 */ /* 0x0007e2000c101514 */
[----:B------:R-:W-:Y:S01]  /*12a70*/  ISETP.GT.AND P2, PT, R0, 0x29, P1 ;  /* 0x000000290000780c */ /* 0x000fe20000f44270 */
[----:B------:R-:W-:Y:S02]  /*12a80*/  FMUL R6, R248, UR11 ;  /* 0x0000000bf8067c20 */ /* 0x000fe40008400000 */
[----:B------:R4:W-:Y:S01]  /*12a90*/  @P4 STG.E.U16 desc[UR20][R4.64+0x50], R17 ;  /* 0x0000501104004986 */ /* 0x0009e2000c101514 */
[----:B------:R-:W-:Y:S02]  /*12aa0*/  ISETP.GT.AND P4, PT, R0, 0x31, P0 ;  /* 0x000000310000780c */ /* 0x000fe40000784270 */
[----:B------:R-:W-:Y:S01]  /*12ab0*/  F2FP.BF16.F32.PACK_AB R6, RZ, R6 ;  /* 0x00000006ff06723e */ /* 0x000fe200000010ff */
[----:B-1----:R-:W-:Y:S01]  /*12ac0*/  FMUL R10, R244, UR11 ;  /* 0x0000000bf40a7c20 */ /* 0x002fe20008400000 */
[----:B--2---:R-:W-:-:S05]  /*12ad0*/  FMUL R11, R243, UR11 ;  /* 0x0000000bf30b7c20 */ /* 0x004fca0008400000 */
[----:B------:R-:W-:Y:S01]  /*12ae0*/  @P2 STG.E.U16 desc[UR20][R4.64+0x52], R6 ;  /* 0x0000520604002986 */ /* 0x000fe2000c101514 */
[----:B------:R-:W-:-:S03]  /*12af0*/  ISETP.GT.AND P2, PT, R0, 0x31, P1 ;  /* 0x000000310000780c */ /* 0x000fc60000f44270 */
[----:B------:R-:W-:Y:S01]  /*12b00*/  @P3 STG.E.U16 desc[UR20][R2.64+0x60], R7 ;  /* 0x0000600702003986 */ /* 0x000fe2000c101514 */
[----:B------:R-:W-:-:S03]  /*12b10*/  ISETP.GT.AND P3, PT, R0, 0x38, P0 ;  /* 0x000000380000780c */ /* 0x000fc60000764270 */
[----:B------:R-:W-:Y:S01]  /*12b20*/  @P4 STG.E.U16 desc[UR20][R2.64+0x62], R8 ;  /* 0x0000620802004986 */ /* 0x000fe2000c101514 */
[C---:B------:R-:W-:Y:S02]  /*12b30*/  ISETP.GT.AND P4, PT, R0.reuse, 0x39, P0 ;  /* 0x000000390000780c */ /* 0x040fe40000784270 */
[----:B------:R-:W-:Y:S02]  /*12b40*/  F2FP.BF16.F32.PACK_AB R10, RZ, R10 ;  /* 0x0000000aff0a723e */ /* 0x000fe400000010ff */
[----:B------:R-:W-:Y:S01]  /*12b50*/  F2FP.BF16.F32.PACK_AB R11, RZ, R11 ;  /* 0x0000000bff0b723e */ /* 0x000fe200000010ff */
[----:B------:R-:W-:Y:S01]  /*12b60*/  @P5 STG.E.U16 desc[UR20][R4.64+0x60], R9 ;  /* 0x0000600904005986 */ /* 0x000fe2000c101514 */
[----:B------:R-:W-:-:S03]  /*12b70*/  ISETP.GT.AND P5, PT, R0, 0x38, P1 ;  /* 0x000000380000780c */ /* 0x000fc60000fa4270 */
[----:B------:R-:W-:Y:S01]  /*12b80*/  @P2 STG.E.U16 desc[UR20][R4.64+0x62], R10 ;  /* 0x0000620a04002986 */ /* 0x000fe2000c101514 */
[----:B------:R-:W-:Y:S01]  /*12b90*/  ISETP.GT.AND P2, PT, R0, 0x39, P1 ;  /* 0x000000390000780c */ /* 0x000fe20000f44270 */
[----:B---3--:R-:W-:Y:S02]  /*12ba0*/  FMUL R13, R242, UR11 ;  /* 0x0000000bf20d7c20 */ /* 0x008fe40008400000 */
[----:B------:R-:W-:Y:S01]  /*12bb0*/  @P3 STG.E.U16 desc[UR20][R2.64+0x70], R11 ;  /* 0x0000700b02003986 */ /* 0x000fe2000c101514 */
[C---:B------:R-:W-:Y:S01]  /*12bc0*/  ISETP.GT.AND P3, PT, R0.reuse, 0x40, P0 ;  /* 0x000000400000780c */ /* 0x040fe20000764270 */
[----:B------:R-:W-:Y:S02]  /*12bd0*/  FMUL R15, R241, UR11 ;  /* 0x0000000bf10f7c20 */ /* 0x000fe40008400000 */
[----:B------:R-:W-:Y:S01]  /*12be0*/  @P4 STG.E.U16 desc[UR20][R2.64+0x72], R12 ;  /* 0x0000720c02004986 */ /* 0x000fe2000c101514 */
[----:B------:R-:W-:Y:S02]  /*12bf0*/  ISETP.GT.AND P4, PT, R0, 0x41, P0 ;  /* 0x000000410000780c */ /* 0x000fe40000784270 */
[----:B------:R-:W-:-:S02]  /*12c00*/  F2FP.BF16.F32.PACK_AB R13, RZ, R13 ;  /* 0x0000000dff0d723e */ /* 0x000fc400000010ff */
[----:B------:R-:W-:-:S03]  /*12c10*/  F2FP.BF16.F32.PACK_AB R15, RZ, R15 ;  /* 0x0000000fff0f723e */ /* 0x000fc600000010ff */
[----:B------:R-:W-:Y:S01]  /*12c20*/  @P5 STG.E.U16 desc[UR20][R4.64+0x70], R13 ;  /* 0x0000700d04005986 */ /* 0x000fe2000c101514 */
[----:B------:R-:W-:-:S03]  /*12c30*/  ISETP.GT.AND P5, PT, R0, 0x40, P1 ;  /* 0x000000400000780c */ /* 0x000fc60000fa4270 */
[----:B------:R-:W-:Y:S01]  /*12c40*/  @P2 STG.E.U16 desc[UR20][R4.64+0x72], R15 ;  /* 0x0000720f04002986 */ /* 0x000fe2000c101514 */
[----:B------:R-:W-:Y:S01]  /*12c50*/  ISETP.GT.AND P2, PT, R0, 0x41, P1 ;  /* 0x000000410000780c */ /* 0x000fe20000f44270 */
[----:B----4-:R-:W-:Y:S02]  /*12c60*/  FMUL R17, R240, UR11 ;  /* 0x0000000bf0117c20 */ /* 0x010fe40008400000 */
[----:B------:R-:W-:Y:S01]  /*12c70*/  @P3 STG.E.U16 desc[UR20][R2.64+0x80], R16 ;  /* 0x0000801002003986 */ /* 0x000fe2000c101514 */
[----:B------:R-:W-:-:S03]  /*12c80*/  ISETP.GT.AND P3, PT, R0, 0x48, P0 ;  /* 0x000000480000780c */ /* 0x000fc60000764270 */
[----:B------:R-:W-:Y:S01]  /*12c90*/  @P4 STG.E.U16 desc[UR20][R2.64+0x82], R18 ;  /* 0x0000821202004986 */ /* 0x000fe2000c101514 */
[----:B------:R-:W-:Y:S02]  /*12ca0*/  ISETP.GT.AND P4, PT, R0, 0x49, P0 ;  /* 0x000000490000780c */ /* 0x000fe40000784270 */
[----:B------:R-:W-:-:S05]  /*12cb0*/  F2FP.BF16.F32.PACK_AB R17, RZ, R17 ;  /* 0x00000011ff11723e */ /* 0x000fca00000010ff */
[----:B------:R-:W-:Y:S01]  /*12cc0*/  @P5 STG.E.U16 desc[UR20][R4.64+0x80], R17 ;  /* 0x0000801104005986 */ /* 0x000fe2000c101514 */
[----:B------:R-:W-:-:S03]  /*12cd0*/  ISETP.GT.AND P5, PT, R0, 0x48, P1 ;  /* 0x000000480000780c */ /* 0x000fc60000fa4270 */
        /* <DEDUP_REMOVED lines=43> */
[C---:B------:R-:W-:Y:S02]  /*12f90*/  ISETP.GT.AND P3, PT, R0.reuse, 0x78, P0 ;  /* 0x000000780000780c */ /* 0x040fe40000764270 */
[C---:B------:R-:W-:Y:S01]  /*12fa0*/  ISETP.GT.AND P0, PT, R0.reuse, 0x79, P0 ;  /* 0x000000790000780c */ /* 0x040fe20000704270 */
[----:B------:R-:W-:Y:S01]  /*12fb0*/  @P4 STG.E.U16 desc[UR20][R2.64+0xe2], R233 ;  /* 0x0000e2e902004986 */ /* 0x000fe2000c101514 */
[C---:B------:R-:W-:Y:S02]  /*12fc0*/  ISETP.GT.AND P4, PT, R0.reuse, 0x78, P1 ;  /* 0x000000780000780c */ /* 0x040fe40000f84270 */
[----:B------:R-:W-:Y:S01]  /*12fd0*/  ISETP.GT.AND P1, PT, R0, 0x79, P1 ;  /* 0x000000790000780c */ /* 0x000fe20000f24270 */
[----:B------:R-:W-:Y:S01]  /*12fe0*/  @P5 STG.E.U16 desc[UR20][R4.64+0xe0], R234 ;  /* 0x0000e0ea04005986 */ /* 0x000fe2000c101514 */
[----:B------:R-:W-:-:S03]  /*12ff0*/  USHF.L.U32 UR10, UR6, 0x1, URZ ;  /* 0x00000001060a7899 */ /* 0x000fc6000800063f */
[----:B------:R-:W-:Y:S04]  /*13000*/  @P2 STG.E.U16 desc[UR20][R4.64+0xe2], R235 ;  /* 0x0000e2eb04002986 */ /* 0x000fe8000c101514 */
[----:B------:R-:W-:Y:S04]  /*13010*/  @P3 STG.E.U16 desc[UR20][R2.64+0xf0], R236 ;  /* 0x0000f0ec02003986 */ /* 0x000fe8000c101514 */
[----:B------:R-:W-:Y:S01]  /*13020*/  @P0 STG.E.U16 desc[UR20][R2.64+0xf2], R237 ;  /* 0x0000f2ed02000986 */ /* 0x000fe2000c101514 */
[----:B------:R-:W-:-:S03]  /*13030*/  ISETP.GT.AND P0, PT, R14, 0x48, PT ;  /* 0x000000480e00780c */ /* 0x000fc60003f04270 */
[----:B------:R-:W-:Y:S01]  /*13040*/  @P4 STG.E.U16 desc[UR20][R4.64+0xf0], R238 ;  /* 0x0000f0ee04004986 */ /* 0x000fe2000c101514 */
[----:B------:R-:W-:-:S03]  /*13050*/  USHF.L.U64.HI UR6, UR6, 0x1, UR7 ;  /* 0x0000000106067899 */ /* 0x000fc60008010207 */
[----:B------:R1:W-:Y:S01]  /*13060*/  @P1 STG.E.U16 desc[UR20][R4.64+0xf2], R239 ;  /* 0x0000f2ef04001986 */ /* 0x0003e2000c101514 */
[----:B------:R-:W-:Y:S02]  /*13070*/  ISETP.GT.AND P1, PT, R14, 0x40, PT ;  /* 0x000000400e00780c */ /* 0x000fe40003f24270 */
[C---:B------:R-:W-:Y:S02]  /*13080*/  ISETP.GT.AND P3, PT, R0.reuse, RZ, P0 ;  /* 0x000000ff0000720c */ /* 0x040fe40000764270 */
[C---:B------:R-:W-:Y:S02]  /*13090*/  ISETP.GT.AND P5, PT, R0.reuse, RZ, P1 ;  /* 0x000000ff0000720c */ /* 0x040fe40000fa4270 */
[----:B------:R-:W-:Y:S02]  /*130a0*/  ISETP.GT.AND P4, PT, R0, 0x1, P1 ;  /* 0x000000010000780c */ /* 0x000fe40000f84270 */
[----:B-1----:R-:W-:Y:S02]  /*130b0*/  IADD3 R4, P6, R2, UR10, RZ ;  /* 0x0000000a02047c10 */ /* 0x002fe4000ffde0ff */
[----:B------:R-:W-:-:S02]  /*130c0*/  ISETP.GT.AND P2, PT, R0, 0x1, P0 ;  /* 0x000000010000780c */ /* 0x000fc40000744270 */
[----:B------:R-:W-:Y:S02]  /*130d0*/  IADD3.X R5, R3, UR6, RZ, P6, !PT ;  /* 0x0000000603057c10 */ /* 0x000fe4000b7fe4ff */
[----:B------:R-:W-:Y:S02]  /*130e0*/  IADD3 R10, P6, R4, UR9, RZ ;  /* 0x00000009040a7c10 */ /* 0x000fe4000ffde0ff */
[----:B------:R-:W-:Y:S02]  /*130f0*/  F2FP.BF16.F32.PACK_AB R152, RZ, R152 ;  /* 0x00000098ff98723e */ /* 0x000fe400000010ff */
[----:B------:R-:W-:Y:S02]  /*13100*/  F2FP.BF16.F32.PACK_AB R153, RZ, R153 ;  /* 0x00000099ff99723e */ /* 0x000fe400000010ff */
[----:B------:R-:W-:Y:S02]  /*13110*/  F2FP.BF16.F32.PACK_AB R154, RZ, R154 ;  /* 0x0000009aff9a723e */ /* 0x000fe400000010ff */
[----:B------:R-:W-:Y:S01]  /*13120*/  IADD3.X R11, R5, UR8, RZ, P6, !PT ;  /* 0x00000008050b7c10 */ /* 0x000fe2000b7fe4ff */
[----:B------:R-:W-:Y:S01]  /*13130*/  FMUL R6, R156, UR11 ;  /* 0x0000000b9c067c20 */ /* 0x000fe20008400000 */
[----:B------:R-:W-:Y:S01]  /*13140*/  F2FP.BF16.F32.PACK_AB R155, RZ, R155 ;  /* 0x0000009bff9b723e */ /* 0x000fe200000010ff */
[----:B------:R-:W-:Y:S01]  /*13150*/  @P5 STG.E.U16 desc[UR20][R4.64], R152 ;  /* 0x0000009804005986 */ /* 0x000fe2000c101514 */
[----:B------:R-:W-:-:S03]  /*13160*/  FMUL R7, R157, UR11 ;  /* 0x0000000b9d077c20 */ /* 0x000fc60008400000 */
[----:B------:R-:W-:Y:S01]  /*13170*/  @P4 STG.E.U16 desc[UR20][R4.64+0x2], R153 ;  /* 0x0000029904004986 */ /* 0x000fe2000c101514 */
[----:B------:R-:W-:-:S03]  /*13180*/  ISETP.GT.AND P4, PT, R0, 0x9, P1 ;  /* 0x000000090000780c */ /* 0x000fc60000f84270 */
[----:B------:R-:W-:Y:S01]  /*13190*/  @P3 STG.E.U16 desc[UR20][R10.64], R154 ;  /* 0x0000009a0a003986 */ /* 0x000fe2000c101514 */
[C---:B------:R-:W-:Y:S01]  /*131a0*/  ISETP.GT.AND P3, PT, R0.reuse, 0x8, P1 ;  /* 0x000000080000780c */ /* 0x040fe20000f64270 */
[----:B------:R-:W-:Y:S01]  /*131b0*/  IMAD.U32 R9, RZ, RZ, UR9 ;  /* 0x00000009ff097e24 */ /* 0x000fe2000f8e00ff */
[----:B------:R-:W-:Y:S01]  /*131c0*/  F2FP.BF16.F32.PACK_AB R6, RZ, R6 ;  /* 0x00000006ff06723e */ /* 0x000fe200000010ff */
[----:B------:R1:W-:Y:S01]  /*131d0*/  @P2 STG.E.U16 desc[UR20][R10.64+0x2], R155 ;  /* 0x0000029b0a002986 */ /* 0x0003e2000c101514 */
[----:B------:R-:W-:Y:S01]  /*131e0*/  ISETP.GT.AND P2, PT, R0, 0x8, P0 ;  /* 0x000000080000780c */ /* 0x000fe20000744270 */
[----:B------:R-:W-:Y:S01]  /*131f0*/  FMUL R8, R158, UR11 ;  /* 0x0000000b9e087c20 */ /* 0x000fe20008400000 */
[----:B------:R-:W-:-:S04]  /*13200*/  F2FP.BF16.F32.PACK_AB R7, RZ, R7 ;  /* 0x00000007ff07723e */ /* 0x000fc800000010ff */
[----:B------:R-:W-:Y:S02]  /*13210*/  F2FP.BF16.F32.PACK_AB R8, RZ, R8 ;  /* 0x00000008ff08723e */ /* 0x000fe400000010ff */
[----:B-1----:R-:W-:Y:S01]  /*13220*/  PRMT R10, R6, 0x7610, R10 ;  /* 0x00007610060a7816 */ /* 0x002fe2000000000a */
[----:B------:R-:W-:Y:S01]  /*13230*/  IMAD.U32 R11, RZ, RZ, UR8 ;  /* 0x00000008ff0b7e24 */ /* 0x000fe2000f8e00ff */
[----:B------:R-:W-:Y:S02]  /*13240*/  IADD3 R6, P5, P6, R9, UR10, R2 ;  /* 0x0000000a09067c10 */ /* 0x000fe4000febe002 */
[----:B------:R-:W-:Y:S02]  /*13250*/  PRMT R9, R7, 0x7610, R9 ;  /* 0x0000761007097816 */ /* 0x000fe40000000009 */
[----:B------:R-:W-:Y:S01]  /*13260*/  IADD3.X R7, R11, UR6, R3, P5, P6 ;  /* 0x000000060b077c10 */ /* 0x000fe2000afec403 */
[----:B------:R-:W-:Y:S01]  /*13270*/  @P3 STG.E.U16 desc[UR20][R4.64+0x10], R10 ;  /* 0x0000100a04003986 */ /* 0x000fe2000c101514 */
[----:B------:R-:W-:-:S03]  /*13280*/  ISETP.GT.AND P3, PT, R0, 0x9, P0 ;  /* 0x000000090000780c */ /* 0x000fc60000764270 */
[----:B------:R-:W-:Y:S01]  /*13290*/  @P4 STG.E.U16 desc[UR20][R4.64+0x12], R9 ;  /* 0x0000120904004986 */ /* 0x000fe2000c101514 */
[C---:B------:R-:W-:Y:S01]  /*132a0*/  ISETP.GT.AND P4, PT, R0.reuse, 0x10, P1 ;  /* 0x000000100000780c */ /* 0x040fe20000f84270 */
[----:B------:R-:W-:Y:S01]  /*132b0*/  FMUL R159, R159, UR11 ;  /* 0x0000000b9f9f7c20 */ /* 0x000fe20008400000 */
[C---:B------:R-:W-:Y:S01]  /*132c0*/  ISETP.GT.AND P5, PT, R0.reuse, 0x11, P1 ;  /* 0x000000110000780c */ /* 0x040fe20000fa4270 */
[----:B------:R-:W-:Y:S01]  /*132d0*/  @P2 STG.E.U16 desc[UR20][R6.64+0x10], R8 ;  /* 0x0000100806002986 */ /* 0x000fe2000c101514 */
[----:B------:R-:W-:Y:S01]  /*132e0*/  ISETP.GT.AND P2, PT, R0, 0x10, P0 ;  /* 0x000000100000780c */ /* 0x000fe20000744270 */
[----:B------:R-:W-:Y:S01]  /*132f0*/  FMUL R160, R160, UR11 ;  /* 0x0000000ba0a07c20 */ /* 0x000fe20008400000 */
[----:B------:R-:W-:Y:S01]  /*13300*/  FMUL R161, R161, UR11 ;  /* 0x0000000ba1a17c20 */ /* 0x000fe20008400000 */
[----:B------:R-:W-:Y:S01]  /*13310*/  FMUL R162, R162, UR11 ;  /* 0x0000000ba2a27c20 */ /* 0x000fe20008400000 */
[----:B------:R-:W-:Y:S02]  /*13320*/  F2FP.BF16.F32.PACK_AB R159, RZ, R159 ;  /* 0x0000009fff9f723e */ /* 0x000fe400000010ff */
[----:B------:R-:W-:-:S02]  /*13330*/  F2FP.BF16.F32.PACK_AB R160, RZ, R160 ;  /* 0x000000a0ffa0723e */ /* 0x000fc400000010ff */
[----:B------:R-:W-:Y:S02]  /*13340*/  F2FP.BF16.F32.PACK_AB R161, RZ, R161 ;  /* 0x000000a1ffa1723e */ /* 0x000fe400000010ff */
[----:B------:R-:W-:Y:S01]  /*13350*/  F2FP.BF16.F32.PACK_AB R162, RZ, R162 ;  /* 0x000000a2ffa2723e */ /* 0x000fe200000010ff */
[----:B------:R-:W-:Y:S01]  /*13360*/  @P3 STG.E.U16 desc[UR20][R6.64+0x12], R159 ;  /* 0x0000129f06003986 */ /* 0x000fe2000c101514 */
[----:B------:R-:W-:-:S03]  /*13370*/  ISETP.GT.AND P3, PT, R0, 0x11, P0 ;  /* 0x000000110000780c */ /* 0x000fc60000764270 */
[----:B------:R-:W-:Y:S01]  /*13380*/  @P4 STG.E.U16 desc[UR20][R4.64+0x20], R160 ;  /* 0x000020a004004986 */ /* 0x000fe2000c101514 */
[C---:B------:R-:W-:Y:S01]  /*13390*/  ISETP.GT.AND P4, PT, R0.reuse, 0x18, P1 ;  /* 0x000000180000780c */ /* 0x040fe20000f84270 */
[----:B------:R-:W-:Y:S02]  /*133a0*/  FMUL R163, R163, UR11 ;  /* 0x0000000ba3a37c20 */ /* 0x000fe40008400000 */
[----:B------:R-:W-:Y:S01]  /*133b0*/  @P5 STG.E.U16 desc[UR20][R4.64+0x22], R161 ;  /* 0x000022a104005986 */ /* 0x000fe2000c101514 */
[----:B------:R-:W-:Y:S01]  /*133c0*/  ISETP.GT.AND P5, PT, R0, 0x19, P1 ;  /* 0x000000190000780c */ /* 0x000fe20000fa4270 */
[----:B------:R-:W-:Y:S02]  /*133d0*/  FMUL R164, R164, UR11 ;  /* 0x0000000ba4a47c20 */ /* 0x000fe40008400000 */
[----:B------:R-:W-:Y:S01]  /*133e0*/  @P2 STG.E.U16 desc[UR20][R6.64+0x20], R162 ;  /* 0x000020a206002986 */ /* 0x000fe2000c101514 */
[----:B------:R-:W-:Y:S01]  /*133f0*/  ISETP.GT.AND P2, PT, R0, 0x18, P0 ;  /* 0x000000180000780c */ /* 0x000fe20000744270 */
[----:B------:R-:W-:Y:S01]  /*13400*/  FMUL R165, R165, UR11 ;  /* 0x0000000ba5a57c20 */ /* 0x000fe20008400000 */
[----:B------:R-:W-:Y:S01]  /*13410*/  FMUL R166, R166, UR11 ;  /* 0x0000000ba6a67c20 */ /* 0x000fe20008400000 */
[----:B------:R-:W-:-:S02]  /*13420*/  F2FP.BF16.F32.PACK_AB R163, RZ, R163 ;  /* 0x000000a3ffa3723e */ /* 0x000fc400000010ff */
[----:B------:R-:W-:Y:S02]  /*13430*/  F2FP.BF16.F32.PACK_AB R164, RZ, R164 ;  /* 0x000000a4ffa4723e */ /* 0x000fe400000010ff */
        /* <DEDUP_REMOVED lines=181> */
[C---:B------:R-:W-:Y:S02]  /*13f90*/  ISETP.GT.AND P4, PT, R0.reuse, 0x71, P0 ;  /* 0x000000710000780c */ /* 0x040fe40000784270 */
[----:B------:R-:W-:Y:S01]  /*13fa0*/  ISETP.GT.AND P1, PT, R0, 0x79, P1 ;  /* 0x000000790000780c */ /* 0x000fe20000f24270 */
[----:B------:R-:W-:Y:S01]  /*13fb0*/  @P5 STG.E.U16 desc[UR20][R4.64+0xe2], R209 ;  /* 0x0000e2d104005986 */ /* 0x000fe2000c101514 */
[----:B------:R-:W-:-:S03]  /*13fc0*/  FMUL R211, R211, UR11 ;  /* 0x0000000bd3d37c20 */ /* 0x000fc60008400000 */
[----:B------:R-:W-:Y:S01]  /*13fd0*/  @P2 STG.E.U16 desc[UR20][R6.64+0xe0], R210 ;  /* 0x0000e0d206002986 */ /* 0x000fe2000c101514 */
[----:B------:R-:W-:Y:S01]  /*13fe0*/  ISETP.GT.AND P2, PT, R0, 0x78, P0 ;  /* 0x000000780000780c */ /* 0x000fe20000744270 */
[----:B------:R-:W-:Y:S01]  /*13ff0*/  FMUL R212, R212, UR11 ;  /* 0x0000000bd4d47c20 */ /* 0x000fe20008400000 */
[----:B------:R-:W-:Y:S01]  /*14000*/  FMUL R213, R213, UR11 ;  /* 0x0000000bd5d57c20 */ /* 0x000fe20008400000 */
[----:B------:R-:W-:Y:S02]  /*14010*/  F2FP.BF16.F32.PACK_AB R211, RZ, R211 ;  /* 0x000000d3ffd3723e */ /* 0x000fe400000010ff */
[----:B------:R-:W-:Y:S01]  /*14020*/  ISETP.GT.AND P0, PT, R0, 0x79, P0 ;  /* 0x000000790000780c */ /* 0x000fe20000704270 */
[----:B------:R-:W-:Y:S01]  /*14030*/  FMUL R214, R214, UR11 ;  /* 0x0000000bd6d67c20 */ /* 0x000fe20008400000 */
[----:B------:R-:W-:Y:S02]  /*14040*/  F2FP.BF16.F32.PACK_AB R212, RZ, R212 ;  /* 0x000000d4ffd4723e */ /* 0x000fe400000010ff */
[----:B------:R-:W-:Y:S01]  /*14050*/  F2FP.BF16.F32.PACK_AB R213, RZ, R213 ;  /* 0x000000d5ffd5723e */ /* 0x000fe200000010ff */
[----:B------:R-:W-:Y:S01]  /*14060*/  @P4 STG.E.U16 desc[UR20][R6.64+0xe2], R211 ;  /* 0x0000e2d306004986 */ /* 0x000fe2000c101514 */
[----:B------:R-:W-:Y:S01]  /*14070*/  F2FP.BF16.F32.PACK_AB R214, RZ, R214 ;  /* 0x000000d6ffd6723e */ /* 0x000fe200000010ff */
[----:B------:R-:W-:-:S02]  /*14080*/  USHF.L.U32 UR7, UR14, 0x8, URZ ;  /* 0x000000080e077899 */ /* 0x000fc4000800063f */
[----:B------:R-:W-:Y:S04]  /*14090*/  @P3 STG.E.U16 desc[UR20][R4.64+0xf0], R212 ;  /* 0x0000f0d404003986 */ /* 0x000fe8000c101514 */
[----:B------:R1:W-:Y:S01]  /*140a0*/  @P1 STG.E.U16 desc[UR20][R4.64+0xf2], R213 ;  /* 0x0000f2d504001986 */ /* 0x0003e2000c101514 */
[----:B------:R-:W-:Y:S01]  /*140b0*/  FMUL R215, R215, UR11 ;  /* 0x0000000bd7d77c20 */ /* 0x000fe20008400000 */
[----:B------:R-:W-:Y:S01]  /*140c0*/  USHF.L.U64.HI UR6, UR14, 0x8, UR15 ;  /* 0x000000080e067899 */ /* 0x000fe2000801020f */
[----:B-1----:R-:W-:Y:S01]  /*140d0*/  @P2 IMAD.MOV.U32 R4, RZ, RZ, R6 ;  /* 0x000000ffff042224 */ /* 0x002fe200078e0006 */
[----:B------:R-:W-:-:S05]  /*140e0*/  @P2 MOV R5, R7 ;  /* 0x0000000700052202 */ /* 0x000fca0000000f00 */
[----:B------:R1:W-:Y:S01]  /*140f0*/  @P2 STG.E.U16 desc[UR20][R4.64+0xf0], R214 ;  /* 0x0000f0d604002986 */ /* 0x0003e2000c101514 */
[----:B------:R-:W-:Y:S01]  /*14100*/  F2FP.BF16.F32.PACK_AB R215, RZ, R215 ;  /* 0x000000d7ffd7723e */ /* 0x000fe200000010ff */
[----:B------:R-:W-:Y:S01]  /*14110*/  IMAD.U32 R9, RZ, RZ, UR6 ;  /* 0x00000006ff097e24 */ /* 0x000fe2000f8e00ff */
[C---:B------:R-:W-:Y:S02]  /*14120*/  ISETP.GT.AND P3, PT, R14.reuse, 0x80, PT ;  /* 0x000000800e00780c */ /* 0x040fe40003f64270 */
[----:B------:R-:W-:Y:S01]  /*14130*/  ISETP.GT.AND P1, PT, R14, 0x88, PT ;  /* 0x000000880e00780c */ /* 0x000fe20003f24270 */
[----:B-1----:R-:W-:Y:S02]  /*14140*/  @P0 IMAD.MOV.U32 R5, RZ, RZ, R7 ;  /* 0x000000ffff050224 */ /* 0x002fe400078e0007 */
[----:B------:R-:W-:Y:S02]  /*14150*/  IMAD.U32 R7, RZ, RZ, UR7 ;  /* 0x00000007ff077e24 */ /* 0x000fe4000f8e00ff */
[----:B------:R-:W-:-:S03]  /*14160*/  @P0 IMAD.MOV.U32 R4, RZ, RZ, R6 ;  /* 0x000000ffff040224 */ /* 0x000fc600078e0006 */
[----:B------:R-:W-:Y:S02]  /*14170*/  IADD3 R6, P5, P6, R2, UR9, R7 ;  /* 0x0000000902067c10 */ /* 0x000fe4000febe007 */
[----:B------:R1:W-:Y:S01]  /*14180*/  @P0 STG.E.U16 desc[UR20][R4.64+0xf2], R215 ;  /* 0x0000f2d704000986 */ /* 0x0003e2000c101514 */
[C---:B------:R-:W-:Y:S02]  /*14190*/  ISETP.GT.AND P0, PT, R0.reuse, RZ, P3 ;  /* 0x000000ff0000720c */ /* 0x040fe40001f04270 */
[----:B------:R-:W-:Y:S02]  /*141a0*/  ISETP.GT.AND P2, PT, R0, 0x1, P3 ;  /* 0x000000010000780c */ /* 0x000fe40001f44270 */
[----:B------:R-:W-:Y:S01]  /*141b0*/  IADD3.X R7, R3, UR8, R9, P5, P6 ;  /* 0x0000000803077c10 */ /* 0x000fe2000afec409 */
[----:B------:R-:W-:Y:S01]  /*141c0*/  FMUL R88, R88, UR11 ;  /* 0x0000000b58587c20 */ /* 0x000fe20008400000 */
[----:B------:R-:W-:Y:S01]  /*141d0*/  ISETP.GT.AND P5, PT, R0, RZ, P1 ;  /* 0x000000ff0000720c */ /* 0x000fe20000fa4270 */
[----:B------:R-:W-:Y:S01]  /*141e0*/  FMUL R89, R89, UR11 ;  /* 0x0000000b59597c20 */ /* 0x000fe20008400000 */
[----:B-1----:R-:W-:Y:S01]  /*141f0*/  IADD3 R4, P4, R2, UR7, RZ ;  /* 0x0000000702047c10 */ /* 0x002fe2000ff9e0ff */
[----:B------:R-:W-:-:S03]  /*14200*/  FMUL R90, R90, UR11 ;  /* 0x0000000b5a5a7c20 */ /* 0x000fc60008400000 */
[----:B------:R-:W-:Y:S02]  /*14210*/  IADD3.X R5, R3, UR6, RZ, P4, !PT ;  /* 0x0000000603057c10 */ /* 0x000fe4000a7fe4ff */
[----:B------:R-:W-:Y:S02]  /*14220*/  IADD3 R8, P4, R4, UR9, RZ ;  /* 0x0000000904087c10 */ /* 0x000fe4000ff9e0ff */
[----:B------:R-:W-:Y:S02]  /*14230*/  F2FP.BF16.F32.PACK_AB R88, RZ, R88 ;  /* 0x00000058ff58723e */ /* 0x000fe400000010ff */
[----:B------:R-:W-:Y:S02]  /*14240*/  F2FP.BF16.F32.PACK_AB R89, RZ, R89 ;  /* 0x00000059ff59723e */ /* 0x000fe400000010ff */
[----:B------:R-:W-:Y:S02]  /*14250*/  F2FP.BF16.F32.PACK_AB R90, RZ, R90 ;  /* 0x0000005aff5a723e */ /* 0x000fe400000010ff */
[----:B------:R-:W-:Y:S01]  /*14260*/  IADD3.X R9, R5, UR8, RZ, P4, !PT ;  /* 0x0000000805097c10 */ /* 0x000fe2000a7fe4ff */
[----:B------:R-:W-:Y:S01]  /*14270*/  @P0 STG.E.U16 desc[UR20][R4.64], R88 ;  /* 0x0000005804000986 */ /* 0x000fe2000c101514 */
[----:B------:R-:W-:-:S02]  /*14280*/  ISETP.GT.AND P0, PT, R0, 0x1, P1 ;  /* 0x000000010000780c */ /* 0x000fc40000f04270 */
[C---:B------:R-:W-:Y:S01]  /*14290*/  ISETP.GT.AND P4, PT, R0.reuse, 0x9, P3 ;  /* 0x000000090000780c */ /* 0x040fe20001f84270 */
[----:B------:R-:W-:Y:S01]  /*142a0*/  @P2 STG.E.U16 desc[UR20][R4.64+0x2], R89 ;  /* 0x0000025904002986 */ /* 0x000fe2000c101514 */
[C---:B------:R-:W-:Y:S01]  /*142b0*/  ISETP.GT.AND P2, PT, R0.reuse, 0x8, P3 ;  /* 0x000000080000780c */ /* 0x040fe20001f44270 */
[----:B------:R-:W-:Y:S02]  /*142c0*/  FMUL R91, R91, UR11 ;  /* 0x0000000b5b5b7c20 */ /* 0x000fe40008400000 */
[----:B------:R-:W-:Y:S01]  /*142d0*/  @P5 STG.E.U16 desc[UR20][R8.64], R90 ;  /* 0x0000005a08005986 */ /* 0x000fe2000c101514 */
[----:B------:R-:W-:Y:S01]  /*142e0*/  ISETP.GT.AND P5, PT, R0, 0x8, P1 ;  /* 0x000000080000780c */ /* 0x000fe20000fa4270 */
[----:B------:R-:W-:Y:S01]  /*142f0*/  FMUL R92, R92, UR11 ;  /* 0x0000000b5c5c7c20 */ /* 0x000fe20008400000 */
[----:B------:R-:W-:Y:S01]  /*14300*/  FMUL R93, R93, UR11 ;  /* 0x0000000b5d5d7c20 */ /* 0x000fe20008400000 */
[----:B------:R-:W-:Y:S01]  /*14310*/  FMUL R94, R94, UR11 ;  /* 0x0000000b5e5e7c20 */ /* 0x000fe20008400000 */
[----:B------:R-:W-:-:S02]  /*14320*/  F2FP.BF16.F32.PACK_AB R91, RZ, R91 ;  /* 0x0000005bff5b723e */ /* 0x000fc400000010ff */
[----:B------:R-:W-:Y:S02]  /*14330*/  F2FP.BF16.F32.PACK_AB R92, RZ, R92 ;  /* 0x0000005cff5c723e */ /* 0x000fe400000010ff */
[----:B------:R-:W-:Y:S02]  /*14340*/  F2FP.BF16.F32.PACK_AB R93, RZ, R93 ;  /* 0x0000005dff5d723e */ /* 0x000fe400000010ff */
[----:B------:R-:W-:Y:S01]  /*14350*/  F2FP.BF16.F32.PACK_AB R94, RZ, R94 ;  /* 0x0000005eff5e723e */ /* 0x000fe200000010ff */
[----:B------:R1:W-:Y:S01]  /*14360*/  @P0 STG.E.U16 desc[UR20][R8.64+0x2], R91 ;  /* 0x0000025b08000986 */ /* 0x0003e2000c101514 */
[----:B------:R-:W-:-:S03]  /*14370*/  ISETP.GT.AND P0, PT, R0, 0x9, P1 ;  /* 0x000000090000780c */ /* 0x000fc60000f04270 */
[----:B------:R-:W-:Y:S01]  /*14380*/  @P2 STG.E.U16 desc[UR20][R4.64+0x10], R92 ;  /* 0x0000105c04002986 */ /* 0x000fe2000c101514 */
[----:B------:R-:W-:-:S03]  /*14390*/  ISETP.GT.AND P2, PT, R0, 0x10, P3 ;  /* 0x000000100000780c */ /* 0x000fc60001f44270 */
        /* <DEDUP_REMOVED lines=140> */
[----:B------:R-:W-:Y:S04]  /*14c60*/  @P0 STG.E.U16 desc[UR20][R6.64+0x92], R127 ;  /* 0x0000927f06000986 */ /* 0x000fe8000c101514 */
[----:B------:R-:W-:Y:S01]  /*14c70*/  @P2 STG.E.U16 desc[UR20][R4.64+0xa0], R128 ;  /* 0x0000a08004002986 */ /* 0x000fe2000c101514 */
[----:B------:R-:W-:-:S03]  /*14c80*/  ISETP.GT.AND P2, PT, R0, 0x51, P1 ;  /* 0x000000510000780c */ /* 0x000fc60000f44270 */
[----:B------:R-:W-:Y:S01]  /*14c90*/  @P4 STG.E.U16 desc[UR20][R4.64+0xa2], R129 ;  /* 0x0000a28104004986 */ /* 0x000fe2000c101514 */
[----:B------:R-:W-:-:S03]  /*14ca0*/  FMUL R131, R131, UR11 ;  /* 0x0000000b83837c20 */ /* 0x000fc60008400000 */
[----:B------:R-:W-:Y:S01]  /*14cb0*/  @P5 STG.E.U16 desc[UR20][R6.64+0xa0], R130 ;  /* 0x0000a08206005986 */ /* 0x000fe2000c101514 */
[----:B------:R-:W-:Y:S01]  /*14cc0*/  ISETP.GT.AND P5, PT, R0, 0x59, P3 ;  /* 0x000000590000780c */ /* 0x000fe20001fa4270 */
[----:B------:R-:W-:Y:S01]  /*14cd0*/  FMUL R133, R133, UR11 ;  /* 0x0000000b85857c20 */ /* 0x000fe20008400000 */
[----:B------:R-:W-:-:S04]  /*14ce0*/  F2FP.BF16.F32.PACK_AB R131, RZ, R131 ;  /* 0x00000083ff83723e */ /* 0x000fc800000010ff */
[----:B------:R-:W-:Y:S01]  /*14cf0*/  F2FP.BF16.F32.PACK_AB R133, RZ, R133 ;  /* 0x00000085ff85723e */ /* 0x000fe200000010ff */
[----:B------:R-:W-:Y:S01]  /*14d00*/  @P2 STG.E.U16 desc[UR20][R6.64+0xa2], R131 ;  /* 0x0000a28306002986 */ /* 0x000fe2000c101514 */
[C---:B------:R-:W-:Y:S02]  /*14d10*/  ISETP.GT.AND P4, PT, R0.reuse, 0x58, P3 ;  /* 0x000000580000780c */ /* 0x040fe40001f84270 */
[----:B------:R-:W-:Y:S01]  /*14d20*/  ISETP.GT.AND P0, PT, R0, 0x58, P1 ;  /* 0x000000580000780c */ /* 0x000fe20000f04270 */
[----:B------:R-:W-:Y:S01]  /*14d30*/  FMUL R132, R132, UR11 ;  /* 0x0000000b84847c20 */ /* 0x000fe20008400000 */
[C---:B------:R-:W-:Y:S01]  /*14d40*/  ISETP.GT.AND P2, PT, R0.reuse, 0x59, P1 ;  /* 0x000000590000780c */ /* 0x040fe20000f44270 */
[----:B------:R-:W-:Y:S01]  /*14d50*/  @P5 STG.E.U16 desc[UR20][R4.64+0xb2], R133 ;  /* 0x0000b28504005986 */ /* 0x000fe2000c101514 */
[----:B------:R-:W-:Y:S01]  /*14d60*/  ISETP.GT.AND P5, PT, R0, 0x60, P3 ;  /* 0x000000600000780c */ /* 0x000fe20001fa4270 */
[----:B------:R-:W-:Y:S01]  /*14d70*/  FMUL R134, R134, UR11 ;  /* 0x0000000b86867c20 */ /* 0x000fe20008400000 */
        /* <DEDUP_REMOVED lines=8> */
[----:B------:R-:W-:Y:S01]  /*14e00*/  @P4 STG.E.U16 desc[UR20][R4.64+0xb0], R132 ;  /* 0x0000b08404004986 */ /* 0x000fe2000c101514 */
[----:B------:R-:W-:-:S03]  /*14e10*/  F2FP.BF16.F32.PACK_AB R137, RZ, R137 ;  /* 0x00000089ff89723e */ /* 0x000fc600000010ff */
[----:B------:R-:W-:Y:S01]  /*14e20*/  @P0 STG.E.U16 desc[UR20][R6.64+0xb0], R134 ;  /* 0x0000b08606000986 */ /* 0x000fe2000c101514 */
[----:B------:R-:W-:-:S03]  /*14e30*/  ISETP.GT.AND P4, PT, R0, 0x60, P1 ;  /* 0x000000600000780c */ /* 0x000fc60000f84270 */
[----:B------:R-:W-:Y:S01]  /*14e40*/  @P2 STG.E.U16 desc[UR20][R6.64+0xb2], R135 ;  /* 0x0000b28706002986 */ /* 0x000fe2000c101514 */
[----:B------:R-:W-:-:S03]  /*14e50*/  FMUL R138, R138, UR11 ;  /* 0x0000000b8a8a7c20 */ /* 0x000fc60008400000 */
[----:B------:R-:W-:Y:S01]  /*14e60*/  @P5 STG.E.U16 desc[UR20][R4.64+0xc0], R136 ;  /* 0x0000c08804005986 */ /* 0x000fe2000c101514 */
[----:B------:R-:W-:-:S03]  /*14e70*/  ISETP.GT.AND P5, PT, R0, 0x61, P1 ;  /* 0x000000610000780c */ /* 0x000fc60000fa4270 */
[----:B------:R-:W-:Y:S01]  /*14e80*/  @P6 STG.E.U16 desc[UR20][R4.64+0xc2], R137 ;  /* 0x0000c28904006986 */ /* 0x000fe2000c101514 */
[----:B------:R-:W-:Y:S01]  /*14e90*/  ISETP.GT.AND P6, PT, R0, 0x68, P3 ;  /* 0x000000680000780c */ /* 0x000fe20001fc4270 */
[----:B------:R-:W-:Y:S01]  /*14ea0*/  FMUL R139, R139, UR11 ;  /* 0x0000000b8b8b7c20 */ /* 0x000fe20008400000 */
[----:B------:R-:W-:Y:S01]  /*14eb0*/  FMUL R140, R140, UR11 ;  /* 0x0000000b8c8c7c20 */ /* 0x000fe20008400000 */
[----:B------:R-:W-:-:S03]  /*14ec0*/  F2FP.BF16.F32.PACK_AB R138, RZ, R138 ;  /* 0x0000008aff8a723e */ /* 0x000fc600000010ff */
        /* <DEDUP_REMOVED lines=11> */
[----:B------:R-:W-:-:S03]  /*14f80*/  F2FP.BF16.F32.PACK_AB R141, RZ, R141 ;  /* 0x0000008dff8d723e */ /* 0x000fc600000010ff */
[----:B------:R-:W-:Y:S02]  /*14f90*/  F2FP.BF16.F32.PACK_AB R142, RZ, R142 ;  /* 0x0000008eff8e723e */ /* 0x000fe400000010ff */
[----:B------:R-:W-:Y:S01]  /*14fa0*/  F2FP.BF16.F32.PACK_AB R143, RZ, R143 ;  /* 0x0000008fff8f723e */ /* 0x000fe200000010ff */
[----:B------:R-:W-:Y:S04]  /*14fb0*/  @P4 STG.E.U16 desc[UR20][R4.64+0xd2], R141 ;  /* 0x0000d28d04004986 */ /* 0x000fe8000c101514 */
[----:B------:R-:W-:Y:S01]  /*14fc0*/  @P5 STG.E.U16 desc[UR20][R6.64+0xd0], R142 ;  /* 0x0000d08e06005986 */ /* 0x000fe2000c101514 */
[----:B------:R-:W-:-:S03]  /*14fd0*/  ISETP.GT.AND P5, PT, R0, 0x70, P3 ;  /* 0x000000700000780c */ /* 0x000fc60001fa4270 */
[----:B------:R-:W-:Y:S01]  /*14fe0*/  @P6 STG.E.U16 desc[UR20][R6.64+0xd2], R143 ;  /* 0x0000d28f06006986 */ /* 0x000fe2000c101514 */
[----:B------:R-:W-:Y:S01]  /*14ff0*/  ISETP.GT.AND P6, PT, R0, 0x71, P3 ;  /* 0x000000710000780c */ /* 0x000fe20001fc4270 */
[----:B------:R-:W-:Y:S01]  /*15000*/  FMUL R144, R144, UR11 ;  /* 0x0000000b90907c20 */ /* 0x000fe20008400000 */
[----:B------:R-:W-:Y:S01]  /*15010*/  FMUL R145, R145, UR11 ;  /* 0x0000000b91917c20 */ /* 0x000fe20008400000 */
[----:B------:R-:W-:-:S03]  /*15020*/  ISETP.GT.AND P4, PT, R0, 0x70, P1 ;  /* 0x000000700000780c */ /* 0x000fc60000f84270 */
[----:B------:R-:W-:Y:S02]  /*15030*/  F2FP.BF16.F32.PACK_AB R144, RZ, R144 ;  /* 0x00000090ff90723e */ /* 0x000fe400000010ff */
[----:B------:R-:W-:Y:S01]  /*15040*/  F2FP.BF16.F32.PACK_AB R145, RZ, R145 ;  /* 0x00000091ff91723e */ /* 0x000fe200000010ff */
[----:B------:R-:W-:Y:S02]  /*15050*/  FMUL R146, R146, UR11 ;  /* 0x0000000b92927c20 */ /* 0x000fe40008400000 */
[----:B------:R-:W-:Y:S01]  /*15060*/  @P5 STG.E.U16 desc[UR20][R4.64+0xe0], R144 ;  /* 0x0000e09004005986 */ /* 0x000fe2000c101514 */
[----:B------:R-:W-:-:S03]  /*15070*/  ISETP.GT.AND P5, PT, R0, 0x71, P1 ;  /* 0x000000710000780c */ /* 0x000fc60000fa4270 */
[----:B------:R-:W-:Y:S01]  /*15080*/  @P6 STG.E.U16 desc[UR20][R4.64+0xe2], R145 ;  /* 0x0000e29104006986 */ /* 0x000fe2000c101514 */
[C---:B------:R-:W-:Y:S02]  /*15090*/  ISETP.GT.AND P6, PT, R0.reuse, 0x78, P3 ;  /* 0x000000780000780c */ /* 0x040fe40001fc4270 */
[----:B------:R-:W-:Y:S01]  /*150a0*/  ISETP.GT.AND P3, PT, R0, 0x79, P3 ;  /* 0x000000790000780c */ /* 0x000fe20001f64270 */
[----:B------:R-:W-:Y:S01]  /*150b0*/  FMUL R147, R147, UR11 ;  /* 0x0000000b93937c20 */ /* 0x000fe20008400000 */
[----:B------:R-:W-:Y:S01]  /*150c0*/  F2FP.BF16.F32.PACK_AB R146, RZ, R146 ;  /* 0x00000092ff92723e */ /* 0x000fe200000010ff */
[----:B------:R-:W-:Y:S01]  /*150d0*/  FMUL R149, R149, UR11 ;  /* 0x0000000b95957c20 */ /* 0x000fe20008400000 */
[----:B------:R-:W-:Y:S02]  /*150e0*/  FMUL R148, R148, UR11 ;  /* 0x0000000b94947c20 */ /* 0x000fe40008400000 */
[----:B------:R-:W-:Y:S01]  /*150f0*/  F2FP.BF16.F32.PACK_AB R147, RZ, R147 ;  /* 0x00000093ff93723e */ /* 0x000fe200000010ff */
[----:B------:R-:W-:Y:S01]  /*15100*/  @P4 STG.E.U16 desc[UR20][R6.64+0xe0], R146 ;  /* 0x0000e09206004986 */ /* 0x000fe2000c101514 */
[----:B------:R-:W-:-:S02]  /*15110*/  ISETP.GT.AND P4, PT, R0, 0x78, P1 ;  /* 0x000000780000780c */ /* 0x000fc40000f84270 */
[----:B------:R-:W-:Y:S02]  /*15120*/  F2FP.BF16.F32.PACK_AB R149, RZ, R149 ;  /* 0x00000095ff95723e */ /* 0x000fe400000010ff */
[----:B------:R-:W-:Y:S01]  /*15130*/  ISETP.GT.AND P2, PT, R14, 0xc0, PT ;  /* 0x000000c00e00780c */ /* 0x000fe20003f44270 */
[----:B------:R-:W-:Y:S01]  /*15140*/  @P5 STG.E.U16 desc[UR20][R6.64+0xe2], R147 ;  /* 0x0000e29306005986 */ /* 0x000fe2000c101514 */
[----:B-1----:R-:W-:Y:S02]  /*15150*/  MOV R9, UR14 ;  /* 0x0000000e00097c02 */ /* 0x002fe40008000f00 */
[----:B------:R-:W-:Y:S01]  /*15160*/  ISETP.GT.AND P1, PT, R0, 0x79, P1 ;  /* 0x000000790000780c */ /* 0x000fe20000f24270 */
[----:B------:R-:W-:Y:S01]  /*15170*/  @P3 STG.E.U16 desc[UR20][R4.64+0xf2], R149 ;  /* 0x0000f29504003986 */ /* 0x000fe2000c101514 */
[----:B------:R-:W-:Y:S01]  /*15180*/  F2FP.BF16.F32.PACK_AB R148, RZ, R148 ;  /* 0x00000094ff94723e */ /* 0x000fe200000010ff */
[----:B------:R-:W-:Y:S01]  /*15190*/  FMUL R150, R150, UR11 ;  /* 0x0000000b96967c20 */ /* 0x000fe20008400000 */
[----:B------:R-:W-:Y:S01]  /*151a0*/  ISETP.GT.AND P3, PT, R0, RZ, P2 ;  /* 0x000000ff0000720c */ /* 0x000fe20001764270 */
[----:B------:R-:W-:Y:S01]  /*151b0*/  FMUL R151, R151, UR11 ;  /* 0x0000000b97977c20 */ /* 0x000fe20008400000 */
[----:B------:R-:W-:Y:S01]  /*151c0*/  UIMAD UR6, UR15, 0x180, URZ ;  /* 0x000001800f0678a4 */ /* 0x000fe2000f8e023f */
[----:B------:R-:W-:Y:S01]  /*151d0*/  FMUL R24, R24, UR11 ;  /* 0x0000000b18187c20 */ /* 0x000fe20008400000 */
[----:B------:R-:W-:Y:S01]  /*151e0*/  IMAD.WIDE.U32 R2, R9, 0x180, R2 ;  /* 0x0000018009027825 */ /* 0x000fe200078e0002 */
[----:B------:R1:W-:Y:S01]  /*151f0*/  @P6 STG.E.U16 desc[UR20][R4.64+0xf0], R148 ;  /* 0x0000f09404006986 */ /* 0x0003e2000c101514 */
[----:B------:R-:W-:-:S02]  /*15200*/  F2FP.BF16.F32.PACK_AB R150, RZ, R150 ;  /* 0x00000096ff96723e */ /* 0x000fc400000010ff */
[----:B------:R-:W-:Y:S01]  /*15210*/  F2FP.BF16.F32.PACK_AB R151, RZ, R151 ;  /* 0x00000097ff97723e */ /* 0x000fe200000010ff */
[----:B------:R-:W-:Y:S01]  /*15220*/  VIADD R3, R3, UR6 ;  /* 0x0000000603037c36 */ /* 0x000fe20008000000 */
[----:B------:R-:W-:Y:S02]  /*15230*/  ISETP.GT.AND P5, PT, R0, 0x1, P2 ;  /* 0x000000010000780c */ /* 0x000fe400017a4270 */
[----:B------:R-:W-:Y:S01]  /*15240*/  F2FP.BF16.F32.PACK_AB R24, RZ, R24 ;  /* 0x00000018ff18723e */ /* 0x000fe200000010ff */
[----:B------:R-:W-:Y:S01]  /*15250*/  FMUL R25, R25, UR11 ;  /* 0x0000000b19197c20 */ /* 0x000fe20008400000 */
[----:B-1----:R-:W-:Y:S02]  /*15260*/  @P4 IMAD.MOV.U32 R4, RZ, RZ, R6 ;  /* 0x000000ffff044224 */ /* 0x002fe400078e0006 */
[----:B------:R-:W-:Y:S01]  /*15270*/  @P4 IMAD.MOV.U32 R5, RZ, RZ, R7 ;  /* 0x000000ffff054224 */ /* 0x000fe200078e0007 */
[----:B------:R-:W-:-:S04]  /*15280*/  ISETP.GT.AND P0, PT, R14, 0xc8, PT ;  /* 0x000000c80e00780c */ /* 0x000fc80003f04270 */
[----:B------:R1:W-:Y:S01]  /*15290*/  @P4 STG.E.U16 desc[UR20][R4.64+0xf0], R150 ;  /* 0x0000f09604004986 */ /* 0x0003e2000c101514 */
[----:B------:R-:W-:-:S03]  /*152a0*/  F2FP.BF16.F32.PACK_AB R25, RZ, R25 ;  /* 0x00000019ff19723e */ /* 0x000fc600000010ff */
[----:B------:R2:W-:Y:S04]  /*152b0*/  @P1 STG.E.U16 desc[UR20][R6.64+0xf2], R151 ;  /* 0x0000f29706001986 */ /* 0x0005e8000c101514 */
[----:B------:R-:W-:Y:S01]  /*152c0*/  @P3 STG.E.U16 desc[UR20][R2.64], R24 ;  /* 0x0000001802003986 */ /* 0x000fe2000c101514 */
[----:B------:R-:W-:Y:S01]  /*152d0*/  ISETP.GT.AND P3, PT, R0, RZ, P0 ;  /* 0x000000ff0000720c */ /* 0x000fe20000764270 */
[----:B------:R-:W-:Y:S01]  /*152e0*/  FMUL R26, R26, UR11 ;  /* 0x0000000b1a1a7c20 */ /* 0x000fe20008400000 */
[----:B-1----:R-:W-:Y:S01]  /*152f0*/  IADD3 R4, P1, R2, UR9, RZ ;  /* 0x0000000902047c10 */ /* 0x002fe2000ff3e0ff */
[----:B------:R-:W-:Y:S01]  /*15300*/  @P5 STG.E.U16 desc[UR20][R2.64+0x2], R25 ;  /* 0x0000021902005986 */ /* 0x000fe2000c101514 */
[C---:B------:R-:W-:Y:S02]  /*15310*/  ISETP.GT.AND P6, PT, R0.reuse, 0x1, P0 ;  /* 0x000000010000780c */ /* 0x040fe400007c4270 */
[----:B------:R-:W-:Y:S01]  /*15320*/  ISETP.GT.AND P5, PT, R0, 0x8, P2 ;  /* 0x000000080000780c */ /* 0x000fe200017a4270 */
[----:B------:R-:W-:Y:S01]  /*15330*/  FMUL R27, R27, UR11 ;  /* 0x0000000b1b1b7c20 */ /* 0x000fe20008400000 */
[----:B------:R-:W-:-:S02]  /*15340*/  F2FP.BF16.F32.PACK_AB R26, RZ, R26 ;  /* 0x0000001aff1a723e */ /* 0x000fc400000010ff */
[----:B------:R-:W-:Y:S02]  /*15350*/  IADD3.X R5, R3, UR8, RZ, P1, !PT ;  /* 0x0000000803057c10 */ /* 0x000fe40008ffe4ff */
[----:B------:R-:W-:Y:S01]  /*15360*/  ISETP.GT.AND P4, PT, R0, 0x9, P2 ;  /* 0x000000090000780c */ /* 0x000fe20001784270 */
[----:B------:R-:W-:Y:S01]  /*15370*/  FMUL R28, R28, UR11 ;  /* 0x0000000b1c1c7c20 */ /* 0x000fe20008400000 */
[----:B------:R-:W-:Y:S01]  /*15380*/  FMUL R29, R29, UR11 ;  /* 0x0000000b1d1d7c20 */ /* 0x000fe20008400000 */
[----:B------:R-:W-:Y:S01]  /*15390*/  @P3 STG.E.U16 desc[UR20][R4.64], R26 ;  /* 0x0000001a04003986 */ /* 0x000fe2000c101514 */
[----:B------:R-:W-:Y:S02]  /*153a0*/  F2FP.BF16.F32.PACK_AB R27, RZ, R27 ;  /* 0x0000001bff1b723e */ /* 0x000fe400000010ff */
[----:B------:R-:W-:Y:S02]  /*153b0*/  ISETP.GT.AND P3, PT, R0, 0x8, P0 ;  /* 0x000000080000780c */ /* 0x000fe40000764270 */
[----:B------:R-:W-:Y:S01]  /*153c0*/  F2FP.BF16.F32.PACK_AB R28, RZ, R28 ;  /* 0x0000001cff1c723e */ /* 0x000fe200000010ff */
[----:B------:R-:W-:Y:S01]  /*153d0*/  FMUL R30, R30, UR11 ;  /* 0x0000000b1e1e7c20 */ /* 0x000fe20008400000 */
[----:B------:R-:W-:Y:S01]  /*153e0*/  F2FP.BF16.F32.PACK_AB R29, RZ, R29 ;  /* 0x0000001dff1d723e */ /* 0x000fe200000010ff */
[----:B------:R-:W-:Y:S01]  /*153f0*/  @P6 STG.E.U16 desc[UR20][R4.64+0x2], R27 ;  /* 0x0000021b04006986 */ /* 0x000fe2000c101514 */
[----:B------:R-:W-:-:S03]  /*15400*/  ISETP.GT.AND P6, PT, R0, 0x9, P0 ;  /* 0x000000090000780c */ /* 0x000fc600007c4270 */
[----:B------:R-:W-:Y:S01]  /*15410*/  @P5 STG.E.U16 desc[UR20][R2.64+0x10], R28 ;  /* 0x0000101c02005986 */ /* 0x000fe2000c101514 */
[C---:B------:R-:W-:Y:S01]  /*15420*/  ISETP.GT.AND P5, PT, R0.reuse, 0x10, P2 ;  /* 0x000000100000780c */ /* 0x040fe200017a4270 */
[----:B------:R-:W-:Y:S01]  /*15430*/  FMUL R31, R31, UR11 ;  /* 0x0000000b1f1f7c20 */ /* 0x000fe20008400000 */
[----:B------:R-:W-:Y:S01]  /*15440*/  F2FP.BF16.F32.PACK_AB R30, RZ, R30 ;  /* 0x0000001eff1e723e */ /* 0x000fe200000010ff */
[----:B------:R-:W-:Y:S01]  /*15450*/  @P4 STG.E.U16 desc[UR20][R2.64+0x12], R29 ;  /* 0x0000121d02004986 */ /* 0x000fe2000c101514 */
[----:B------:R-:W-:Y:S01]  /*15460*/  ISETP.GT.AND P4, PT, R0, 0x11, P2 ;  /* 0x000000110000780c */ /* 0x000fe20001784270 */
[----:B------:R-:W-:Y:S01]  /*15470*/  FMUL R32, R32, UR11 ;  /* 0x0000000b20207c20 */ /* 0x000fe20008400000 */
[----:B------:R-:W-:Y:S01]  /*15480*/  FMUL R33, R33, UR11 ;  /* 0x0000000b21217c20 */ /* 0x000fe20008400000 */
[----:B------:R-:W-:Y:S01]  /*15490*/  @P3 STG.E.U16 desc[UR20][R4.64+0x10], R30 ;  /* 0x0000101e04003986 */ /* 0x000fe2000c101514 */
[----:B------:R-:W-:Y:S02]  /*154a0*/  F2FP.BF16.F32.PACK_AB R31, RZ, R31 ;  /* 0x0000001fff1f723e */ /* 0x000fe400000010ff */
[----:B------:R-:W-:-:S02]  /*154b0*/  ISETP.GT.AND P3, PT, R0, 0x10, P0 ;  /* 0x000000100000780c */ /* 0x000fc40000764270 */
[----:B------:R-:W-:Y:S01]  /*154c0*/  F2FP.BF16.F32.PACK_AB R32, RZ, R32 ;  /* 0x00000020ff20723e */ /* 0x000fe200000010ff */
[----:B------:R-:W-:Y:S01]  /*154d0*/  FMUL R34, R34, UR11 ;  /* 0x0000000b22227c20 */ /* 0x000fe20008400000 */
[----:B------:R-:W-:Y:S01]  /*154e0*/  F2FP.BF16.F32.PACK_AB R33, RZ, R33 ;  /* 0x00000021ff21723e */ /* 0x000fe200000010ff */
[----:B------:R-:W-:Y:S01]  /*154f0*/  @P6 STG.E.U16 desc[UR20][R4.64+0x12], R31 ;  /* 0x0000121f04006986 */ /* 0x000fe2000c101514 */
[----:B------:R-:W-:-:S03]  /*15500*/  ISETP.GT.AND P6, PT, R0, 0x11, P0 ;  /* 0x000000110000780c */ /* 0x000fc600007c4270 */
[----:B------:R-:W-:Y:S01]  /*15510*/  @P5 STG.E.U16 desc[UR20][R2.64+0x20], R32 ;  /* 0x0000202002005986 */ /* 0x000fe2000c101514 */
[----:B------:R-:W-:-:S03]  /*15520*/  F2FP.BF16.F32.PACK_AB R34, RZ, R34 ;  /* 0x00000022ff22723e */ /* 0x000fc600000010ff */
[----:B------:R-:W-:Y:S01]  /*15530*/  @P4 STG.E.U16 desc[UR20][R2.64+0x22], R33 ;  /* 0x0000222102004986 */ /* 0x000fe2000c101514 */
[C---:B------:R-:W-:Y:S01]  /*15540*/  ISETP.GT.AND P4, PT, R0.reuse, 0x18, P2 ;  /* 0x000000180000780c */ /* 0x040fe20001784270 */
[----:B------:R-:W-:Y:S01]  /*15550*/  FMUL R35, R35, UR11 ;  /* 0x0000000b23237c20 */ /* 0x000fe20008400000 */
[----:B------:R-:W-:Y:S01]  /*15560*/  ISETP.GT.AND P5, PT, R0, 0x19, P2 ;  /* 0x000000190000780c */ /* 0x000fe200017a4270 */
[----:B------:R-:W-:Y:S01]  /*15570*/  FMUL R36, R36, UR11 ;  /* 0x0000000b24247c20 */ /* 0x000fe20008400000 */
[----:B------:R-:W-:Y:S01]  /*15580*/  FMUL R37, R37, UR11 ;  /* 0x0000000b25257c20 */ /* 0x000fe20008400000 */
[----:B------:R-:W-:Y:S01]  /*15590*/  @P3 STG.E.U16 desc[UR20][R4.64+0x20], R34 ;  /* 0x0000202204003986 */ /* 0x000fe2000c101514 */
[----:B------:R-:W-:Y:S02]  /*155a0*/  ISETP.GT.AND P3, PT, R0, 0x18, P0 ;  /* 0x000000180000780c */ /* 0x000fe40000764270 */
[----:B------:R-:W-:Y:S01]  /*155b0*/  F2FP.BF16.F32.PACK_AB R35, RZ, R35 ;  /* 0x00000023ff23723e */ /* 0x000fe200000010ff */
[----:B------:R-:W-:Y:S01]  /*155c0*/  FMUL R38, R38, UR11 ;  /* 0x0000000b26267c20 */ /* 0x000fe20008400000 */
[----:B------:R-:W-:-:S02]  /*155d0*/  F2FP.BF16.F32.PACK_AB R36, RZ, R36 ;  /* 0x00000024ff24723e */ /* 0x000fc400000010ff */
[----:B------:R-:W-:Y:S01]  /*155e0*/  F2FP.BF16.F32.PACK_AB R37, RZ, R37 ;  /* 0x00000025ff25723e */ /* 0x000fe200000010ff */
[----:B------:R-:W-:Y:S01]  /*155f0*/  @P6 STG.E.U16 desc[UR20][R4.64+0x22], R35 ;  /* 0x0000222304006986 */ /* 0x000fe2000c101514 */
[----:B------:R-:W-:-:S03]  /*15600*/  F2FP.BF16.F32.PACK_AB R38, RZ, R38 ;  /* 0x00000026ff26723e */ /* 0x000fc600000010ff */
[----:B------:R-:W-:Y:S01]  /*15610*/  @P4 STG.E.U16 desc[UR20][R2.64+0x30], R36 ;  /* 0x0000302402004986 */ /* 0x000fe2000c101514 */
[C---:B------:R-:W-:Y:S02]  /*15620*/  ISETP.GT.AND P4, PT, R0.reuse, 0x19, P0 ;  /* 0x000000190000780c */ /* 0x040fe40000784270 */
[C---:B------:R-:W-:Y:S01]  /*15630*/  ISETP.GT.AND P6, PT, R0.reuse, 0x20, P2 ;  /* 0x000000200000780c */ /* 0x040fe200017c4270 */
[----:B------:R-:W-:Y:S01]  /*15640*/  @P5 STG.E.U16 desc[UR20][R2.64+0x32], R37 ;  /* 0x0000322502005986 */ /* 0x000fe2000c101514 */
[----:B------:R-:W-:Y:S01]  /*15650*/  ISETP.GT.AND P5, PT, R0, 0x21, P2 ;  /* 0x000000210000780c */ /* 0x000fe200017a4270 */
[----:B------:R-:W-:Y:S01]  /*15660*/  FMUL R39, R39, UR11 ;  /* 0x0000000b27277c20 */ /* 0x000fe20008400000 */
[----:B------:R-:W-:Y:S01]  /*15670*/  FMUL R40, R40, UR11 ;  /* 0x0000000b28287c20 */ /* 0x000fe20008400000 */
[----:B------:R-:W-:Y:S01]  /*15680*/  FMUL R41, R41, UR11 ;  /* 0x0000000b29297c20 */ /* 0x000fe20008400000 */
[----:B------:R-:W-:Y:S01]  /*15690*/  @P3 STG.E.U16 desc[UR20][R4.64+0x30], R38 ;  /* 0x0000302604003986 */ /* 0x000fe2000c101514 */
[----:B------:R-:W-:Y:S01]  /*156a0*/  ISETP.GT.AND P3, PT, R0, 0x20, P0 ;  /* 0x000000200000780c */ /* 0x000fe20000764270 */
[----:B------:R-:W-:Y:S01]  /*156b0*/  FMUL R42, R42, UR11 ;  /* 0x0000000b2a2a7c20 */ /* 0x000fe20008400000 */
[----:B------:R-:W-:-:S02]  /*156c0*/  F2FP.BF16.F32.PACK_AB R39, RZ, R39 ;  /* 0x00000027ff27723e */ /* 0x000fc400000010ff */
[----:B------:R-:W-:Y:S02]  /*156d0*/  F2FP.BF16.F32.PACK_AB R40, RZ, R40 ;  /* 0x00000028ff28723e */ /* 0x000fe400000010ff */
[----:B------:R-:W-:Y:S01]  /*156e0*/  F2FP.BF16.F32.PACK_AB R41, RZ, R41 ;  /* 0x00000029ff29723e */ /* 0x000fe200000010ff */
[----:B------:R-:W-:Y:S01]  /*156f0*/  @P4 STG.E.U16 desc[UR20][R4.64+0x32], R39 ;  /* 0x0000322704004986 */ /* 0x000fe2000c101514 */
[----:B------:R-:W-:Y:S02]  /*15700*/  F2FP.BF16.F32.PACK_AB R42, RZ, R42 ;  /* 0x0000002aff2a723e */ /* 0x000fe400000010ff */
        /* <DEDUP_REMOVED lines=31> */
[----:B------:R-:W-:-:S03]  /*15900*/  F2FP.BF16.F32.PACK_AB R50, RZ, R50 ;  /* 0x00000032ff32723e */ /* 0x000fc600000010ff */
[----:B------:R-:W-:Y:S01]  /*15910*/  @P6 STG.E.U16 desc[UR20][R2.64+0x60], R48 ;  /* 0x0000603002006986 */ /* 0x000fe2000c101514 */
[----:B--2---:R-:W-:-:S03]  /*15920*/  IADD3.X R7, R3, UR8, RZ, P1, !PT ;  /* 0x0000000803077c10 */ /* 0x004fc60008ffe4ff */
[----:B------:R-:W-:Y:S01]  /*15930*/  @P5 STG.E.U16 desc[UR20][R2.64+0x62], R49 ;  /* 0x0000623102005986 */ /* 0x000fe2000c101514 */
[C---:B------:R-:W-:Y:S02]  /*15940*/  ISETP.GT.AND P5, PT, R0.reuse, 0x31, P0 ;  /* 0x000000310000780c */ /* 0x040fe400007a4270 */
[C---:B------:R-:W-:Y:S01]  /*15950*/  ISETP.GT.AND P1, PT, R0.reuse, 0x38, P0 ;  /* 0x000000380000780c */ /* 0x040fe20000724270 */
[----:B------:R1:W-:Y:S01]  /*15960*/  @P3 STG.E.U16 desc[UR20][R4.64+0x60], R50 ;  /* 0x0000603204003986 */ /* 0x0003e2000c101514 */
[C---:B------:R-:W-:Y:S02]  /*15970*/  ISETP.GT.AND P3, PT, R0.reuse, 0x39, P0 ;  /* 0x000000390000780c */ /* 0x040fe40000764270 */
[C---:B------:R-:W-:Y:S01]  /*15980*/  ISETP.GT.AND P6, PT, R0.reuse, 0x38, P2 ;  /* 0x000000380000780c */ /* 0x040fe200017c4270 */
[----:B------:R-:W-:Y:S01]  /*15990*/  FMUL R51, R51, UR11 ;  /* 0x0000000b33337c20 */ /* 0x000fe20008400000 */
[----:B------:R-:W-:Y:S01]  /*159a0*/  ISETP.GT.AND P4, PT, R0, 0x39, P2 ;  /* 0x000000390000780c */ /* 0x000fe20001784270 */
[----:B------:R-:W-:Y:S01]  /*159b0*/  FMUL R52, R52, UR11 ;  /* 0x0000000b34347c20 */ /* 0x000fe20008400000 */
[----:B------:R-:W-:Y:S01]  /*159c0*/  FMUL R53, R53, UR11 ;  /* 0x0000000b35357c20 */ /* 0x000fe20008400000 */
[----:B------:R-:W-:Y:S01]  /*159d0*/  FMUL R54, R54, UR11 ;  /* 0x0000000b36367c20 */ /* 0x000fe20008400000 */
[----:B------:R-:W-:Y:S01]  /*159e0*/  FMUL R55, R55, UR11 ;  /* 0x0000000b37377c20 */ /* 0x000fe20008400000 */
[----:B------:R-:W-:Y:S01]  /*159f0*/  F2FP.BF16.F32.PACK_AB R51, RZ, R51 ;  /* 0x00000033ff33723e */ /* 0x000fe200000010ff */
[----:B------:R-:W-:Y:S01]  /*15a00*/  @P5 IMAD.MOV.U32 R6, RZ, RZ, R4 ;  /* 0x000000ffff065224 */ /* 0x000fe200078e0004 */
[----:B------:R-:W-:Y:S01]  /*15a10*/  F2FP.BF16.F32.PACK_AB R52, RZ, R52 ;  /* 0x00000034ff34723e */ /* 0x000fe200000010ff */
[--C-:B-1----:R-:W-:Y:S01]  /*15a20*/  @P1 IMAD.MOV.U32 R5, RZ, RZ, R7.reuse ;  /* 0x000000ffff051224 */ /* 0x102fe200078e0007 */
[----:B------:R-:W-:Y:S01]  /*15a30*/  F2FP.BF16.F32.PACK_AB R53, RZ, R53 ;  /* 0x00000035ff35723e */ /* 0x000fe200000010ff */
[C---:B------:R-:W-:Y:S01]  /*15a40*/  VIADD R8, R2.reuse, UR9 ;  /* 0x0000000902087c36 */ /* 0x040fe20008000000 */
[----:B------:R-:W-:Y:S01]  /*15a50*/  F2FP.BF16.F32.PACK_AB R54, RZ, R54 ;  /* 0x00000036ff36723e */ /* 0x000fe200000010ff */
[----:B------:R-:W-:Y:S01]  /*15a60*/  @P3 IMAD.MOV.U32 R9, RZ, RZ, R7 ;  /* 0x000000ffff093224 */ /* 0x000fe200078e0007 */
[----:B------:R-:W-:Y:S01]  /*15a70*/  IADD3 R4, R2, UR9, RZ ;  /* 0x0000000902047c10 */ /* 0x000fe2000fffe0ff */
[----:B------:R-:W-:Y:S01]  /*15a80*/  @P5 STG.E.U16 desc[UR20][R6.64+0x62], R51 ;  /* 0x0000623306005986 */ /* 0x000fe2000c101514 */
[----:B------:R-:W-:-:S03]  /*15a90*/  F2FP.BF16.F32.PACK_AB R55, RZ, R55 ;  /* 0x00000037ff37723e */ /* 0x000fc600000010ff */
[----:B------:R-:W-:Y:S04]  /*15aa0*/  @P6 STG.E.U16 desc[UR20][R2.64+0x70], R52 ;  /* 0x0000703402006986 */ /* 0x000fe8000c101514 */
[----:B------:R-:W-:Y:S04]  /*15ab0*/  @P4 STG.E.U16 desc[UR20][R2.64+0x72], R53 ;  /* 0x0000723502004986 */ /* 0x000fe8000c101514 */
[----:B------:R1:W-:Y:S01]  /*15ac0*/  @P1 STG.E.U16 desc[UR20][R4.64+0x70], R54 ;  /* 0x0000703604001986 */ /* 0x0003e2000c101514 */
[----:B------:R-:W-:-:S03]  /*15ad0*/  ISETP.GT.AND P1, PT, R0, 0x40, P0 ;  /* 0x000000400000780c */ /* 0x000fc60000724270 */
[----:B------:R2:W-:Y:S01]  /*15ae0*/  @P3 STG.E.U16 desc[UR20][R8.64+0x72], R55 ;  /* 0x0000723708003986 */ /* 0x0005e2000c101514 */
[C---:B------:R-:W-:Y:S02]  /*15af0*/  ISETP.GT.AND P3, PT, R0.reuse, 0x41, P0 ;  /* 0x000000410000780c */ /* 0x040fe40000764270 */
[C---:B------:R-:W-:Y:S02]  /*15b00*/  ISETP.GT.AND P4, PT, R0.reuse, 0x40, P2 ;  /* 0x000000400000780c */ /* 0x040fe40001784270 */
[----:B------:R-:W-:Y:S01]  /*15b10*/  ISETP.GT.AND P5, PT, R0, 0x41, P2 ;  /* 0x000000410000780c */ /* 0x000fe200017a4270 */
[----:B------:R-:W-:Y:S01]  /*15b20*/  FMUL R56, R56, UR11 ;  /* 0x0000000b38387c20 */ /* 0x000fe20008400000 */
[----:B------:R-:W-:Y:S01]  /*15b30*/  FMUL R57, R57, UR11 ;  /* 0x0000000b39397c20 */ /* 0x000fe20008400000 */
[----:B------:R-:W-:Y:S01]  /*15b40*/  FMUL R58, R58, UR11 ;  /* 0x0000000b3a3a7c20 */ /* 0x000fe20008400000 */
[----:B------:R-:W-:Y:S02]  /*15b50*/  FMUL R59, R59, UR11 ;  /* 0x0000000b3b3b7c20 */ /* 0x000fe40008400000 */
[----:B------:R-:W-:Y:S01]  /*15b60*/  F2FP.BF16.F32.PACK_AB R56, RZ, R56 ;  /* 0x00000038ff38723e */ /* 0x000fe200000010ff */
[----:B-1----:R-:W-:Y:S01]  /*15b70*/  @P1 IMAD.MOV.U32 R5, RZ, RZ, R7 ;  /* 0x000000ffff051224 */ /* 0x002fe200078e0007 */
[----:B------:R-:W-:-:S02]  /*15b80*/  F2FP.BF16.F32.PACK_AB R57, RZ, R57 ;  /* 0x00000039ff39723e */ /* 0x000fc400000010ff */
[----:B------:R-:W-:Y:S02]  /*15b90*/  F2FP.BF16.F32.PACK_AB R58, RZ, R58 ;  /* 0x0000003aff3a723e */ /* 0x000fe400000010ff */
[----:B------:R-:W-:Y:S02]  /*15ba0*/  F2FP.BF16.F32.PACK_AB R59, RZ, R59 ;  /* 0x0000003bff3b723e */ /* 0x000fe400000010ff */
[----:B--2---:R-:W-:Y:S01]  /*15bb0*/  @P3 MOV R9, R7 ;  /* 0x0000000700093202 */ /* 0x004fe20000000f00 */
        /* <DEDUP_REMOVED lines=13> */
[--C-:B-1----:R-:W-:Y:S01]  /*15c90*/  @P1 IMAD.MOV.U32 R5, RZ, RZ, R7.reuse ;  /* 0x000000ffff051224 */ /* 0x102fe200078e0007 */
[----:B------:R-:W-:Y:S01]  /*15ca0*/  F2FP.BF16.F32.PACK_AB R61, RZ, R61 ;  /* 0x0000003dff3d723e */ /* 0x000fe200000010ff */
[----:B--2---:R-:W-:Y:S01]  /*15cb0*/  @P3 IMAD.MOV.U32 R9, RZ, RZ, R7 ;  /* 0x000000ffff093224 */ /* 0x004fe200078e0007 */
[----:B------:R-:W-:-:S02]  /*15cc0*/  F2FP.BF16.F32.PACK_AB R62, RZ, R62 ;  /* 0x0000003eff3e723e */ /* 0x000fc400000010ff */
[----:B------:R-:W-:Y:S01]  /*15cd0*/  F2FP.BF16.F32.PACK_AB R63, RZ, R63 ;  /* 0x0000003fff3f723e */ /* 0x000fe200000010ff */
[----:B------:R-:W-:Y:S01]  /*15ce0*/  @P4 STG.E.U16 desc[UR20][R2.64+0x90], R60 ;  /* 0x0000903c02004986 */ /* 0x000fe2000c101514 */
[----:B------:R-:W-:-:S03]  /*15cf0*/  ISETP.GT.AND P4, PT, R0, 0x50, P2 ;  /* 0x000000500000780c */ /* 0x000fc60001784270 */
[----:B------:R-:W-:Y:S01]  /*15d00*/  @P5 STG.E.U16 desc[UR20][R2.64+0x92], R61 ;  /* 0x0000923d02005986 */ /* 0x000fe2000c101514 */
[----:B------:R-:W-:-:S03]  /*15d10*/  FMUL R64, R64, UR11 ;  /* 0x0000000b40407c20 */ /* 0x000fc60008400000 */
[----:B------:R1:W-:Y:S01]  /*15d20*/  @P1 STG.E.U16 desc[UR20][R4.64+0x90], R62 ;  /* 0x0000903e04001986 */ /* 0x0003e2000c101514 */
[----:B------:R-:W-:-:S03]  /*15d30*/  ISETP.GT.AND P1, PT, R0, 0x50, P0 ;  /* 0x000000500000780c */ /* 0x000fc60000724270 */
[----:B------:R2:W-:Y:S01]  /*15d40*/  @P3 STG.E.U16 desc[UR20][R8.64+0x92], R63 ;  /* 0x0000923f08003986 */ /* 0x0005e2000c101514 */
        /* <DEDUP_REMOVED lines=8> */
[----:B------:R-:W-:Y:S01]  /*15dd0*/  ISETP.GT.AND P4, PT, R0, 0x58, P2 ;  /* 0x000000580000780c */ /* 0x000fe20001784270 */
[--C-:B-1----:R-:W-:Y:S01]  /*15de0*/  @P1 IMAD.MOV.U32 R5, RZ, RZ, R7.reuse ;  /* 0x000000ffff051224 */ /* 0x102fe200078e0007 */
[----:B------:R-:W-:Y:S01]  /*15df0*/  F2FP.BF16.F32.PACK_AB R66, RZ, R66 ;  /* 0x00000042ff42723e */ /* 0x000fe200000010ff */
[----:B--2---:R-:W-:Y:S01]  /*15e00*/  @P3 IMAD.MOV.U32 R9, RZ, RZ, R7 ;  /* 0x000000ffff093224 */ /* 0x004fe200078e0007 */
[----:B------:R-:W-:Y:S01]  /*15e10*/  F2FP.BF16.F32.PACK_AB R67, RZ, R67 ;  /* 0x00000043ff43723e */ /* 0x000fe200000010ff */
[----:B------:R-:W-:Y:S01]  /*15e20*/  FMUL R68, R68, UR11 ;  /* 0x0000000b44447c20 */ /* 0x000fe20008400000 */
[----:B------:R-:W-:Y:S04]  /*15e30*/  @P5 STG.E.U16 desc[UR20][R2.64+0xa2], R65 ;  /* 0x0000a24102005986 */ /* 0x000fe8000c101514 */
[----:B------:R1:W-:Y:S01]  /*15e40*/  @P1 STG.E.U16 desc[UR20][R4.64+0xa0], R66 ;  /* 0x0000a04204001986 */ /* 0x0003e2000c101514 */
[----:B------:R-:W-:-:S02]  /*15e50*/  ISETP.GT.AND P1, PT, R0, 0x58, P0 ;  /* 0x000000580000780c */ /* 0x000fc40000724270 */
[----:B------:R-:W-:Y:S01]  /*15e60*/  F2FP.BF16.F32.PACK_AB R68, RZ, R68 ;  /* 0x00000044ff44723e */ /* 0x000fe200000010ff */
[----:B------:R2:W-:Y:S01]  /*15e70*/  @P3 STG.E.U16 desc[UR20][R8.64+0xa2], R67 ;  /* 0x0000a24308003986 */ /* 0x0005e2000c101514 */
[C---:B------:R-:W-:Y:S02]  /*15e80*/  ISETP.GT.AND P3, PT, R0.reuse, 0x59, P0 ;  /* 0x000000590000780c */ /* 0x040fe40000764270 */
[C---:B------:R-:W-:Y:S01]  /*15e90*/  ISETP.GT.AND P5, PT, R0.reuse, 0x59, P2 ;  /* 0x000000590000780c */ /* 0x040fe200017a4270 */
[----:B------:R-:W-:Y:S01]  /*15ea0*/  FMUL R69, R69, UR11 ;  /* 0x0000000b45457c20 */ /* 0x000fe20008400000 */
[----:B------:R-:W-:Y:S01]  /*15eb0*/  @P4 STG.E.U16 desc[UR20][R2.64+0xb0], R68 ;  /* 0x0000b04402004986 */ /* 0x000fe2000c101514 */
[----:B------:R-:W-:Y:S01]  /*15ec0*/  ISETP.GT.AND P4, PT, R0, 0x60, P2 ;  /* 0x000000600000780c */ /* 0x000fe20001784270 */
[----:B------:R-:W-:Y:S01]  /*15ed0*/  FMUL R70, R70, UR11 ;  /* 0x0000000b46467c20 */ /* 0x000fe20008400000 */
[----:B------:R-:W-:Y:S01]  /*15ee0*/  FMUL R71, R71, UR11 ;  /* 0x0000000b47477c20 */ /* 0x000fe20008400000 */
[----:B------:R-:W-:Y:S01]  /*15ef0*/  FMUL R72, R72, UR11 ;  /* 0x0000000b48487c20 */ /* 0x000fe20008400000 */
[----:B------:R-:W-:-:S02]  /*15f00*/  F2FP.BF16.F32.PACK_AB R69, RZ, R69 ;  /* 0x00000045ff45723e */ /* 0x000fc400000010ff */
[----:B------:R-:W-:Y:S02]  /*15f10*/  F2FP.BF16.F32.PACK_AB R70, RZ, R70 ;  /* 0x00000046ff46723e */ /* 0x000fe400000010ff */
[----:B-1----:R-:W-:Y:S01]  /*15f20*/  @P1 MOV R5, R7 ;  /* 0x0000000700051202 */ /* 0x002fe20000000f00 */
[----:B--2---:R-:W-:Y:S01]  /*15f30*/  @P3 IMAD.MOV.U32 R9, RZ, RZ, R7 ;  /* 0x000000ffff093224 */ /* 0x004fe200078e0007 */
[----:B------:R-:W-:Y:S01]  /*15f40*/  F2FP.BF16.F32.PACK_AB R71, RZ, R71 ;  /* 0x00000047ff47723e */ /* 0x000fe200000010ff */
[----:B------:R-:W-:Y:S01]  /*15f50*/  @P5 STG.E.U16 desc[UR20][R2.64+0xb2], R69 ;  /* 0x0000b24502005986 */ /* 0x000fe2000c101514 */
[----:B------:R-:W-:Y:S02]  /*15f60*/  F2FP.BF16.F32.PACK_AB R72, RZ, R72 ;  /* 0x00000048ff48723e */ /* 0x000fe400000010ff */
[----:B------:R-:W-:Y:S01]  /*15f70*/  ISETP.GT.AND P5, PT, R0, 0x61, P2 ;  /* 0x000000610000780c */ /* 0x000fe200017a4270 */
[----:B------:R1:W-:Y:S01]  /*15f80*/  @P1 STG.E.U16 desc[UR20][R4.64+0xb0], R70 ;  /* 0x0000b04604001986 */ /* 0x0003e2000c101514 */
[----:B------:R-:W-:-:S03]  /*15f90*/  FMUL R73, R73, UR11 ;  /* 0x0000000b49497c20 */ /* 0x000fc60008400000 */
[----:B------:R2:W-:Y:S01]  /*15fa0*/  @P3 STG.E.U16 desc[UR20][R8.64+0xb2], R71 ;  /* 0x0000b24708003986 */ /* 0x0005e2000c101514 */
[----:B------:R-:W-:-:S03]  /*15fb0*/  ISETP.GT.AND P3, PT, R0, 0x60, P0 ;  /* 0x000000600000780c */ /* 0x000fc60000764270 */
[----:B------:R-:W-:Y:S01]  /*15fc0*/  @P4 STG.E.U16 desc[UR20][R2.64+0xc0], R72 ;  /* 0x0000c04802004986 */ /* 0x000fe2000c101514 */
[----:B------:R-:W-:Y:S02]  /*15fd0*/  ISETP.GT.AND P4, PT, R0, 0x61, P0 ;  /* 0x000000610000780c */ /* 0x000fe40000784270 */
[----:B------:R-:W-:Y:S01]  /*15fe0*/  F2FP.BF16.F32.PACK_AB R73, RZ, R73 ;  /* 0x00000049ff49723e */ /* 0x000fe200000010ff */
[----:B------:R-:W-:Y:S01]  /*15ff0*/  FMUL R74, R74, UR11 ;  /* 0x0000000b4a4a7c20 */ /* 0x000fe20008400000 */
[----:B------:R-:W-:Y:S01]  /*16000*/  FMUL R75, R75, UR11 ;  /* 0x0000000b4b4b7c20 */ /* 0x000fe20008400000 */
[C---:B------:R-:W-:Y:S02]  /*16010*/  ISETP.GT.AND P1, PT, R0.reuse, 0x69, P2 ;  /* 0x000000690000780c */ /* 0x040fe40001724270 */
[----:B------:R-:W-:Y:S01]  /*16020*/  @P5 STG.E.U16 desc[UR20][R2.64+0xc2], R73 ;  /* 0x0000c24902005986 */ /* 0x000fe2000c101514 */
[----:B------:R-:W-:Y:S01]  /*16030*/  ISETP.GT.AND P5, PT, R0, 0x68, P2 ;  /* 0x000000680000780c */ /* 0x000fe200017a4270 */
[--C-:B-1----:R-:W-:Y:S01]  /*16040*/  @P3 IMAD.MOV.U32 R5, RZ, RZ, R7.reuse ;  /* 0x000000ffff053224 */ /* 0x102fe200078e0007 */
[----:B------:R-:W-:Y:S01]  /*16050*/  F2FP.BF16.F32.PACK_AB R74, RZ, R74 ;  /* 0x0000004aff4a723e */ /* 0x000fe200000010ff */
[----:B------:R-:W-:Y:S01]  /*16060*/  FMUL R76, R76, UR11 ;  /* 0x0000000b4c4c7c20 */ /* 0x000fe20008400000 */
[----:B------:R-:W-:Y:S01]  /*16070*/  F2FP.BF16.F32.PACK_AB R75, RZ, R75 ;  /* 0x0000004bff4b723e */ /* 0x000fe200000010ff */
[----:B--2---:R-:W-:-:S02]  /*16080*/  @P4 IMAD.MOV.U32 R9, RZ, RZ, R7 ;  /* 0x000000ffff094224 */ /* 0x004fc400078e0007 */
[----:B------:R-:W-:Y:S01]  /*16090*/  FMUL R77, R77, UR11 ;  /* 0x0000000b4d4d7c20 */ /* 0x000fe20008400000 */
[----:B------:R1:W-:Y:S01]  /*160a0*/  @P3 STG.E.U16 desc[UR20][R4.64+0xc0], R74 ;  /* 0x0000c04a04003986 */ /* 0x0003e2000c101514 */
[----:B------:R-:W-:Y:S02]  /*160b0*/  F2FP.BF16.F32.PACK_AB R76, RZ, R76 ;  /* 0x0000004cff4c723e */ /* 0x000fe400000010ff */
[C---:B------:R-:W-:Y:S01]  /*160c0*/  ISETP.GT.AND P3, PT, R0.reuse, 0x68, P0 ;  /* 0x000000680000780c */ /* 0x040fe20000764270 */
[----:B------:R2:W-:Y:S01]  /*160d0*/  @P4 STG.E.U16 desc[UR20][R8.64+0xc2], R75 ;  /* 0x0000c24b08004986 */ /* 0x0005e2000c101514 */
[----:B------:R-:W-:Y:S02]  /*160e0*/  F2FP.BF16.F32.PACK_AB R77, RZ, R77 ;  /* 0x0000004dff4d723e */ /* 0x000fe400000010ff */
[----:B------:R-:W-:Y:S01]  /*160f0*/  ISETP.GT.AND P4, PT, R0, 0x69, P0 ;  /* 0x000000690000780c */ /* 0x000fe20000784270 */
[----:B------:R-:W-:Y:S01]  /*16100*/  @P5 STG.E.U16 desc[UR20][R2.64+0xd0], R76 ;  /* 0x0000d04c02005986 */ /* 0x000fe2000c101514 */
[----:B------:R-:W-:-:S03]  /*16110*/  FMUL R78, R78, UR11 ;  /* 0x0000000b4e4e7c20 */ /* 0x000fc60008400000 */
[----:B------:R-:W-:Y:S01]  /*16120*/  @P1 STG.E.U16 desc[UR20][R2.64+0xd2], R77 ;  /* 0x0000d24d02001986 */ /* 0x000fe2000c101514 */
[----:B------:R-:W-:Y:S01]  /*16130*/  ISETP.GT.AND P1, PT, R0, 0x70, P2 ;  /* 0x000000700000780c */ /* 0x000fe20001724270 */
[----:B------:R-:W-:Y:S01]  /*16140*/  FMUL R79, R79, UR11 ;  /* 0x0000000b4f4f7c20 */ /* 0x000fe20008400000 */
[----:B------:R-:W-:Y:S01]  /*16150*/  FMUL R80, R80, UR11 ;  /* 0x0000000b50507c20 */ /* 0x000fe20008400000 */
[----:B------:R-:W-:Y:S01]  /*16160*/  F2FP.BF16.F32.PACK_AB R78, RZ, R78 ;  /* 0x0000004eff4e723e */ /* 0x000fe200000010ff */
[----:B-1----:R-:W-:Y:S02]  /*16170*/  @P3 IMAD.MOV.U32 R5, RZ, RZ, R7 ;  /* 0x000000ffff053224 */ /* 0x002fe400078e0007 */
[----:B------:R-:W-:Y:S02]  /*16180*/  F2FP.BF16.F32.PACK_AB R79, RZ, R79 ;  /* 0x0000004fff4f723e */ /* 0x000fe400000010ff */
[----:B--2---:R-:W-:Y:S02]  /*16190*/  @P4 MOV R9, R7 ;  /* 0x0000000700094202 */ /* 0x004fe40000000f00 */
[----:B------:R-:W-:Y:S01]  /*161a0*/  F2FP.BF16.F32.PACK_AB R80, RZ, R80 ;  /* 0x00000050ff50723e */ /* 0x000fe200000010ff */
[----:B------:R1:W-:Y:S01]  /*161b0*/  @P3 STG.E.U16 desc[UR20][R4.64+0xd0], R78 ;  /* 0x0000d04e04003986 */ /* 0x0003e2000c101514 */
[----:B------:R-:W-:-:S02]  /*161c0*/  ISETP.GT.AND P6, PT, R0, 0x70, P0 ;  /* 0x000000700000780c */ /* 0x000fc400007c4270 */
[C---:B------:R-:W-:Y:S01]  /*161d0*/  ISETP.GT.AND P5, PT, R0.reuse, 0x71, P0 ;  /* 0x000000710000780c */ /* 0x040fe200007a4270 */
        /* <DEDUP_REMOVED lines=9> */
[----:B------:R-:W-:Y:S01]  /*16270*/  FMUL R84, R84, UR11 ;  /* 0x0000000b54547c20 */ /* 0x000fe20008400000 */
[----:B------:R-:W-:Y:S01]  /*16280*/  ISETP.GT.AND P0, PT, R0, 0x79, P0 ;  /* 0x000000790000780c */ /* 0x000fe20000704270 */
[----:B------:R-:W-:Y:S01]  /*16290*/  FMUL R85, R85, UR11 ;  /* 0x0000000b55557c20 */ /* 0x000fe20008400000 */
[----:B------:R-:W-:Y:S01]  /*162a0*/  FMUL R86, R86, UR11 ;  /* 0x0000000b56567c20 */ /* 0x000fe20008400000 */
[----:B------:R-:W-:Y:S01]  /*162b0*/  F2FP.BF16.F32.PACK_AB R81, RZ, R81 ;  /* 0x00000051ff51723e */ /* 0x000fe200000010ff */
[--C-:B-1----:R-:W-:Y:S01]  /*162c0*/  @P6 IMAD.MOV.U32 R5, RZ, RZ, R7.reuse ;  /* 0x000000ffff056224 */ /* 0x102fe200078e0007 */
[----:B------:R-:W-:Y:S01]  /*162d0*/  F2FP.BF16.F32.PACK_AB R82, RZ, R82 ;  /* 0x00000052ff52723e */ /* 0x000fe200000010ff */
[----:B--2---:R-:W-:Y:S01]  /*162e0*/  @P5 IMAD.MOV.U32 R9, RZ, RZ, R7 ;  /* 0x000000ffff095224 */ /* 0x004fe200078e0007 */
[----:B------:R-:W-:Y:S01]  /*162f0*/  F2FP.BF16.F32.PACK_AB R83, RZ, R83 ;  /* 0x00000053ff53723e */ /* 0x000fe200000010ff */
[----:B------:R-:W-:Y:S01]  /*16300*/  @P3 IMAD.MOV.U32 R10, RZ, RZ, R2 ;  /* 0x000000ffff0a3224 */ /* 0x000fe200078e0002 */
[----:B------:R-:W-:Y:S01]  /*16310*/  F2FP.BF16.F32.PACK_AB R84, RZ, R84 ;  /* 0x00000054ff54723e */ /* 0x000fe200000010ff */
[--C-:B------:R-:W-:Y:S01]  /*16320*/  @P3 IMAD.MOV.U32 R11, RZ, RZ, R3.reuse ;  /* 0x000000ffff0b3224 */ /* 0x100fe200078e0003 */
[----:B------:R-:W-:Y:S01]  /*16330*/  @P2 MOV R12, R2 ;  /* 0x00000002000c2202 */ /* 0x000fe20000000f00 */
[----:B------:R-:W-:Y:S01]  /*16340*/  @P2 IMAD.MOV.U32 R13, RZ, RZ, R3 ;  /* 0x000000ffff0d2224 */ /* 0x000fe200078e0003 */
[----:B------:R-:W-:Y:S01]  /*16350*/  F2FP.BF16.F32.PACK_AB R85, RZ, R85 ;  /* 0x00000055ff55723e */ /* 0x000fe200000010ff */
[----:B------:R-:W-:Y:S01]  /*16360*/  VIADD R14, R2, UR9 ;  /* 0x00000009020e7c36 */ /* 0x000fe20008000000 */
[----:B------:R3:W-:Y:S01]  /*16370*/  @P1 STG.E.U16 desc[UR20][R2.64+0xe2], R81 ;  /* 0x0000e25102001986 */ /* 0x0007e2000c101514 */
[----:B------:R-:W-:Y:S01]  /*16380*/  F2FP.BF16.F32.PACK_AB R86, RZ, R86 ;  /* 0x00000056ff56723e */ /* 0x000fe200000010ff */
[----:B------:R-:W-:-:S02]  /*16390*/  @P4 IMAD.MOV.U32 R15, RZ, RZ, R7 ;  /* 0x000000ffff0f4224 */ /* 0x000fc400078e0007 */
[----:B------:R3:W-:Y:S01]  /*163a0*/  @P6 STG.E.U16 desc[UR20][R4.64+0xe0], R82 ;  /* 0x0000e05204006986 */ /* 0x0007e2000c101514 */
[----:B------:R-:W-:-:S03]  /*163b0*/  VIADD R16, R2, UR9 ;  /* 0x0000000902107c36 */ /* 0x000fc60008000000 */
[----:B------:R3:W-:Y:S04]  /*163c0*/  @P5 STG.E.U16 desc[UR20][R8.64+0xe2], R83 ;  /* 0x0000e25308005986 */ /* 0x0007e8000c101514 */
[----:B------:R3:W-:Y:S04]  /*163d0*/  @P3 STG.E.U16 desc[UR20][R10.64+0xf0], R84 ;  /* 0x0000f0540a003986 */ /* 0x0007e8000c101514 */
[----:B------:R3:W-:Y:S01]  /*163e0*/  @P2 STG.E.U16 desc[UR20][R12.64+0xf2], R85 ;  /* 0x0000f2550c002986 */ /* 0x0007e2000c101514 */
[----:B------:R-:W-:-:S03]  /*163f0*/  FMUL R87, R87, UR11 ;  /* 0x0000000b57577c20 */ /* 0x000fc60008400000 */
[----:B------:R3:W-:Y:S01]  /*16400*/  @P4 STG.E.U16 desc[UR20][R14.64+0xf0], R86 ;  /* 0x0000f0560e004986 */ /* 0x0007e2000c101514 */
[----:B------:R-:W-:Y:S05]  /*16410*/  @!P0 EXIT ;  /* 0x000000000000894d */ /* 0x000fea0003800000 */
[----:B------:R-:W-:Y:S02]  /*16420*/  F2FP.BF16.F32.PACK_AB R87, RZ, R87 ;  /* 0x00000057ff57723e */ /* 0x000fe400000010ff */
[----:B------:R-:W-:-:S05]  /*16430*/  MOV R17, R7 ;  /* 0x0000000700117202 */ /* 0x000fca0000000f00 */
[----:B------:R-:W-:Y:S01]  /*16440*/  STG.E.U16 desc[UR20][R16.64+0xf2], R87 ;  /* 0x0000f25710007986 */ /* 0x000fe2000c101514 */
[----:B------:R-:W-:Y:S05]  /*16450*/  EXIT ;  /* 0x000000000000794d */ /* 0x000fea0003800000 */
.L_x_13:
[----:B------:R-:W-:-:S13]  /*16460*/  ISETP.NE.AND P0, PT, RZ, UR7, PT ;  /* 0x00000007ff007c0c */ /* 0x000fda000bf05270 */
[----:B------:R-:W-:Y:S05]  /*16470*/  @P0 EXIT ;  /* 0x000000000000094d */ /* 0x000fea0003800000 */
[----:B------:R-:W-:-:S13]  /*16480*/  ELECT P0, URZ, PT ;  /* 0x00000000003f782f */ /* 0x000fda0003800000 */
[----:B------:R-:W-:Y:S05]  /*16490*/  @!P0 BRA `(.L_x_528) ;  /* 0x0000000800408947 */ /* 0x000fea0003800000 */
[----:B------:R-:W-:-:S06]  /*164a0*/  UISETP.GE.AND UP0, UPT, UR5, 0x1, UPT ;  /* 0x000000010500788c */ /* 0x000fcc000bf06270 */
[----:B------:R-:W-:-:S13]  /*164b0*/  PLOP3.LUT P0, PT, PT, PT, UP0, 0x80, 0x0 ;  /* 0x000000000000781c */ /* 0x000fda0003f0f008 */
[----:B------:R-:W-:Y:S05]  /*164c0*/  @!P0 BRA `(.L_x_528) ;  /* 0x0000000800348947 */ /* 0x000fea0003800000 */
[----:B------:R-:W0:Y:S01]  /*164d0*/  S2R R2, SR_CgaCtaId ;  /* 0x0000000000027919 */ /* 0x000e220000008800 */
[----:B------:R-:W-:Y:S01]  /*164e0*/  IMAD.SHL.U32 R20, R7, 0x100, RZ ;  /* 0x0000010007147824 */ /* 0x000fe200078e00ff */
[----:B------:R-:W-:Y:S01]  /*164f0*/  ULDC UR8, c[0x0][0x384] ;  /* 0x0000e10000087ab9 */ /* 0x000fe20000000800 */
[----:B------:R-:W-:Y:S01]  /*16500*/  UIADD3 UR7, UR5, 0x1, URZ ;  /* 0x0000000105077890 */ /* 0x000fe2000fffe03f */
[----:B------:R-:W-:Y:S01]  /*16510*/  LOP3.LUT P0, RZ, R6, 0x1f, RZ, 0xc0, !PT ;  /* 0x0000001f06ff7812 */ /* 0x000fe2000780c0ff */
[----:B------:R-:W-:Y:S01]  /*16520*/  IMAD.U32 R3, RZ, RZ, UR6 ;  /* 0x00000006ff037e24 */ /* 0x000fe2000f8e00ff */
[----:B------:R-:W-:Y:S01]  /*16530*/  ULDC UR9, c[0x0][0x388] ;  /* 0x0000e20000097ab9 */ /* 0x000fe20000000800 */
[----:B------:R-:W-:Y:S01]  /*16540*/  IMAD.HI.U32 R4, R20, UR8, RZ ;  /* 0x0000000814047c27 */ /* 0x000fe2000f8e00ff */
[----:B------:R-:W-:Y:S02]  /*16550*/  ISETP.NE.AND P1, PT, R9, RZ, PT ;  /* 0x000000ff0900720c */ /* 0x000fe40003f25270 */
[----:B------:R-:W-:-:S02]  /*16560*/  CS2R R6, SRZ ;  /* 0x0000000000067805 */ /* 0x000fc4000001ff00 */
[----:B------:R-:W-:Y:S01]  /*16570*/  ISETP.NE.OR P0, PT, R9, RZ, !P0 ;  /* 0x000000ff0900720c */ /* 0x000fe20004705670 */
[----:B------:R-:W-:Y:S01]  /*16580*/  IMAD.SHL.U32 R19, R8, 0x80, RZ ;  /* 0x0000008008137824 */ /* 0x000fe200078e00ff */
[----:B------:R-:W-:Y:S01]  /*16590*/  CS2R R8, SRZ ;  /* 0x0000000000087805 */ /* 0x000fe2000001ff00 */
[----:B------:R-:W-:Y:S01]  /*165a0*/  IMAD.MOV.U32 R5, RZ, RZ, 0x1 ;  /* 0x00000001ff057424 */ /* 0x000fe200078e00ff */
[----:B------:R-:W-:Y:S01]  /*165b0*/  MOV R10, RZ ;  /* 0x000000ff000a7202 */ /* 0x000fe20000000f00 */
[----:B------:R-:W-:Y:S01]  /*165c0*/  VIADD R21, R19, 0x40 ;  /* 0x0000004013157836 */ /* 0x000fe20000000000 */
[----:B------:R-:W-:Y:S01]  /*165d0*/  LOP3.LUT R3, R3, 0x2, RZ, 0xfc, !PT ;  /* 0x0000000203037812 */ /* 0x000fe200078efcff */
[----:B------:R-:W-:Y:S01]  /*165e0*/  IMAD.U32 R24, RZ, RZ, UR7 ;  /* 0x00000007ff187e24 */ /* 0x000fe2000f8e00ff */
[----:B------:R-:W-:Y:S01]  /*165f0*/  SHF.R.U32.HI R4, RZ, UR9, R4 ;  /* 0x00000009ff047c19 */ /* 0x000fe20008011604 */
[C---:B0-----:R-:W-:Y:S02]  /*16600*/  IMAD.SHL.U32 R0, R2.reuse, 0x800, RZ ;  /* 0x0000080002007824 */ /* 0x041fe400078e00ff */
[----:B------:R-:W-:-:S03]  /*16610*/  IMAD.SHL.U32 R2, R2, 0x20, RZ ;  /* 0x0000002002027824 */ /* 0x000fc600078e00ff */
[----:B------:R-:W-:-:S07]  /*16620*/  LOP3.LUT R0, R0, 0x800, RZ, 0xc0, !PT ;  /* 0x0000080000007812 */ /* 0x000fce00078ec0ff */
.L_x_532:
[----:B------:R-:W0:Y:S01]  /*16630*/  S2R R12, SR_CgaCtaId ;  /* 0x00000000000c7919 */ /* 0x000e220000008800 */
[----:B------:R-:W-:-:S04]  /*16640*/  MOV R11, 0x400 ;  /* 0x00000400000b7802 */ /* 0x000fc80000000f00 */
[----:B0-----:R-:W-:Y:S02]  /*16650*/  LEA R14, R12, R11, 0x18 ;  /* 0x0000000b0c0e7211 */ /* 0x001fe400078ec0ff */
[----:B------:R-:W-:Y:S02]  /*16660*/  SHF.L.U32 R11, R5, 0x1f, RZ ;  /* 0x0000001f050b7819 */ /* 0x000fe400000006ff */
[----:B------:R-:W-:-:S07]  /*16670*/  LEA R12, R7, R14, 0x3 ;  /* 0x0000000e070c7211 */ /* 0x000fce00078e18ff */
.L_x_529:
[----:B0-----:R0:W1:Y:S02]  /*16680*/  SYNCS.PHASECHK.TRANS64.TRYWAIT P2, [R12+URZ+0x30020], R11 ;  /* 0x0300200b0c0075a7 */ /* 0x001064000804017f */
[----:B-1----:R-:W-:Y:S05]  /*16690*/  @!P2 NANOSLEEP.SYNCS 0x989680 ;  /* 0x009896800000a95d */ /* 0x002fea0003900000 */
[----:B------:R-:W1:Y:S02]  /*166a0*/  @!P2 SYNCS.PHASECHK.TRANS64 P2, [R12+URZ+0x30020], R11 ;  /* 0x0300200b0c00a5a7 */ /* 0x000e64000804007f */
[----:B-1----:R-:W-:Y:S05]  /*166b0*/  @!P2 BRA `(.L_x_529) ;  /* 0xfffffffc00f0a947 */ /* 0x002fea000383ffff */
[----:B0-----:R-:W0:Y:S02]  /*166c0*/  @!P1 LDC R11, c[0x0][0x580] ;  /* 0x00016000ff0b9b82 */ /* 0x001e240000000800 */
[----:B0-----:R0:W-:Y:S02]  /*166d0*/  @!P1 SYNCS.ARRIVE.TRANS64 RZ, [R12+URZ+0x30000], R11 ;  /* 0x0300000b0cff99a7 */ /* 0x0011e4000800003f */
[----:B0-----:R-:W-:-:S04]  /*166e0*/  PRMT R11, R3, 0x9910, RZ ;  /* 0x00009910030b7816 */ /* 0x001fc800000000ff */
[----:B------:R-:W-:-:S13]  /*166f0*/  ISETP.NE.AND P2, PT, R11, 0x2, PT ;  /* 0x000000020b00780c */ /* 0x000fda0003f45270 */
[----:B------:R-:W-:Y:S05]  /*16700*/  @P2 BRA `(.L_x_530) ;  /* 0x0000000000042947 */ /* 0x000fea0003800000 */
[----:B------:R-:W-:Y:S01]  /*16710*/  BPT.TRAP 0x1 ;  /* 0x000000040000795c */ /* 0x000fe20000300000 */
.L_x_530:
[----:B------:R-:W-:Y:S05]  /*16720*/  @P0 BRA `(.L_x_531) ;  /* 0x0000000000040947 */ /* 0x000fea0003800000 */
[----:B------:R-:W-:Y:S01]  /*16730*/  BPT.TRAP 0x1 ;  /* 0x000000040000795c */ /* 0x000fe20000300000 */
.L_x_531:
[----:B------:R-:W0:Y:S01]  /*16740*/  LDC R13, c[0x0][0x380] ;  /* 0x0000e000ff0d7b82 */ /* 0x000e220000000800 */
[----:B------:R-:W-:Y:S01]  /*16750*/  R2UR UR7, R4 ;  /* 0x00000000040772ca */ /* 0x000fe200000e0000 */
[----:B------:R-:W-:Y:S01]  /*16760*/  ULDC UR19, c[0x0][0x38c] ;  /* 0x0000e30000137ab9 */ /* 0x000fe20000000800 */
[----:B------:R-:W-:Y:S01]  /*16770*/  R2UR UR15, R20 ;  /* 0x00000000140f72ca */ /* 0x000fe200000e0000 */
[----:B------:R-:W-:Y:S01]  /*16780*/  UISETP.NE.AND UP0, UPT, UR19, 0x1, UPT ;  /* 0x000000011300788c */ /* 0x000fe2000bf05270 */
[----:B------:R-:W-:Y:S01]  /*16790*/  R2UR UR12, R14 ;  /* 0x000000000e0c72ca */ /* 0x000fe200000e0000 */
[----:B------:R-:W-:Y:S01]  /*167a0*/  ULDC UR23, c[0x0][0x398] ;  /* 0x0000e60000177ab9 */ /* 0x000fe20000000800 */
[----:B------:R-:W-:Y:S01]  /*167b0*/  R2UR UR25, R12 ;  /* 0x000000000c1972ca */ /* 0x000fe200000e0000 */
[----:B------:R-:W1:Y:S01]  /*167c0*/  LDC.64 R16, c[0x0][0x3d0] ;  /* 0x0000f400ff107b82 */ /* 0x000e620000000a00 */
[C---:B------:R-:W-:Y:S01]  /*167d0*/  VIADD R12, R10.reuse, 0x1 ;  /* 0x000000010a0c7836 */ /* 0x040fe20000000000 */
[----:B------:R-:W-:Y:S01]  /*167e0*/  R2UR UR26, R10 ;  /* 0x000000000a1a72ca */ /* 0x000fe200000e0000 */
[----:B------:R-:W-:Y:S01]  /*167f0*/  ULDC.64 UR30, c[0x0][0x198] ;  /* 0x00006600001e7ab9 */ /* 0x000fe20000000a00 */
[----:B------:R-:W-:Y:S01]  /*16800*/  R2UR UR20, R9 ;  /* 0x00000000091472ca */ /* 0x000fe200000e0000 */
[----:B------:R-:W-:Y:S01]  /*16810*/  UIADD3 UR32, UP1, UR30, 0xf0, URZ ;  /* 0x000000f01e207890 */ /* 0x000fe2000ff3e03f */
[----:B------:R-:W-:Y:S01]  /*16820*/  R2UR UR24, R7 ;  /* 0x00000000071872ca */ /* 0x000fe200000e0000 */
[----:B------:R-:W-:Y:S01]  /*16830*/  @UP0 ULDC.64 UR10, c[0x0][0x390] ;  /* 0x0000e400000a0ab9 */ /* 0x000fe20000000a00 */
[----:B------:R-:W2:Y:S01]  /*16840*/  LDC R18, c[0x0][0x400] ;  /* 0x00010000ff127b82 */ /* 0x000ea20000000800 */
[----:B------:R-:W-:Y:S01]  /*16850*/  UIADD3 UR34, UP2, UR30, 0x270, URZ ;  /* 0x000002701e227890 */ /* 0x000fe2000ff5e03f */
[----:B------:R-:W-:Y:S01]  /*16860*/  VIADD R24, R24, 0xffffffff ;  /* 0xffffffff18187836 */ /* 0x000fe20000000000 */
[----:B------:R-:W-:Y:S01]  /*16870*/  UIADD3.X UR33, URZ, UR31, URZ, UP1, !UPT ;  /* 0x0000001f3f217290 */ /* 0x000fe20008ffe43f */
[----:B------:R-:W-:Y:S01]  /*16880*/  R2UR UR21, R8 ;  /* 0x00000000081572ca */ /* 0x000fe200000e0000 */
[----:B------:R-:W-:Y:S01]  /*16890*/  UIADD3.X UR35, URZ, UR31, URZ, UP2, !UPT ;  /* 0x0000001f3f237290 */ /* 0x000fe200097fe43f */
[----:B------:R-:W-:Y:S01]  /*168a0*/  R2UR UR22, R6 ;  /* 0x00000000061672ca */ /* 0x000fe200000e0000 */
[----:B------:R-:W-:Y:S01]  /*168b0*/  ULDC UR38, c[0x0][0x3ec] ;  /* 0x0000fb0000267ab9 */ /* 0x000fe20000000800 */
[----:B0-----:R-:W-:Y:S01]  /*168c0*/  ISETP.NE.AND P2, PT, R13, 0x1, PT ;  /* 0x000000010d00780c */ /* 0x001fe20003f45270 */
[----:B------:R-:W0:Y:S01]  /*168d0*/  LDC.64 R22, c[0x0][0x3e0] ;  /* 0x0000f800ff167b82 */ /* 0x000e220000000a00 */
[----:B------:R-:W-:Y:S01]  /*168e0*/  USHF.L.U32 UR26, UR26, 0x6, URZ ;  /* 0x000000061a1a7899 */ /* 0x000fe2000800063f */
[----:B------:R-:W-:Y:S01]  /*168f0*/  ISETP.GT.AND P6, PT, R24, 0x1, PT ;  /* 0x000000011800780c */ /* 0x000fe20003fc4270 */
[----:B------:R-:W-:Y:S01]  /*16900*/  ULDC.64 UR28, c[0x0][0x3f0] ;  /* 0x0000fc00001c7ab9 */ /* 0x000fe20000000a00 */
[----:B------:R-:W-:-:S02]  /*16910*/  UIADD3 UR25, UR25, 0x30000, URZ ;  /* 0x0003000019197890 */ /* 0x000fc4000fffe03f */
[----:B------:R-:W-:Y:S01]  /*16920*/  ULEA UR24, UR24, UR12, 0xf ;  /* 0x0000000c18187291 */ /* 0x000fe2000f8e783f */
[----:B------:R-:W-:Y:S01]  /*16930*/  UMOV UR39, 0x30000 ;  /* 0x0003000000277882 */ /* 0x000fe20000000000 */
[----:B------:R-:W-:Y:S01]  /*16940*/  UMOV UR36, 0x0 ;  /* 0x0000000000247882 */ /* 0x000fe20000000000 */
[----:B------:R-:W-:Y:S01]  /*16950*/  UMOV UR37, 0x10000000 ;  /* 0x1000000000257882 */ /* 0x000fe20000000000 */
[----:B------:R-:W-:Y:S02]  /*16960*/  UMOV UR12, UR20 ;  /* 0x00000014000c7c82 */ /* 0x000fe40008000000 */
[----:B------:R-:W-:Y:S01]  /*16970*/  @P2 IMAD.U32 R11, RZ, RZ, UR7 ;  /* 0x00000007ff0b2e24 */ /* 0x000fe2000f8e00ff */
[----:B------:R-:W-:-:S04]  /*16980*/  UMOV UR14, UR22 ;  /* 0x00000016000e7c82 */ /* 0x000fc80008000000 */
[----:B------:R-:W-:Y:S01]  /*16990*/  @P2 R2UR UR15, R11 ;  /* 0x000000000b0f22ca */ /* 0x000fe200000e0000 */
[C---:B------:R-:W-:Y:S01]  /*169a0*/  IMAD R11, R7.reuse, 0x2000, R0 ;  /* 0x00002000070b7824 */ /* 0x040fe200078e0200 */
[----:B------:R-:W-:Y:S01]  /*169b0*/  ISETP.NE.AND P2, PT, R12, UR4, PT ;  /* 0x000000040c007c0c */ /* 0x000fe2000bf45270 */
[----:B------:R-:W-:Y:S02]  /*169c0*/  VIADD R7, R7, 0x1 ;  /* 0x0000000107077836 */ /* 0x000fe40000000000 */
[----:B------:R-:W-:Y:S02]  /*169d0*/  IMAD R11, R11, 0x2, R14 ;  /* 0x000000020b0b7824 */ /* 0x000fe400078e020e */
[----:B------:R-:W1:Y:S01]  /*169e0*/  LDC.64 R14, c[0x0][0x3f8] ;  /* 0x0000fe00ff0e7b82 */ /* 0x000e620000000a00 */
[----:B------:R-:W-:Y:S02]  /*169f0*/  ISETP.NE.AND P5, PT, R7, 0x4, PT ;  /* 0x000000040700780c */ /* 0x000fe40003fa5270 */
[----:B------:R-:W-:-:S02]  /*16a00*/  R2UR UR7, R11 ;  /* 0x000000000b0772ca */ /* 0x000fc400000e0000 */
[----:B------:R-:W-:Y:S01]  /*16a10*/  SEL R7, R7, RZ, P5 ;  /* 0x000000ff07077207 */ /* 0x000fe20002800000 */
[----:B------:R-:W-:Y:S02]  /*16a20*/  UIMAD.WIDE.U32 UR8, UR15, UR10, URZ ;  /* 0x0000000a0f0872a5 */ /* 0x000fe4000f8e003f */
[----:B------:R-:W-:Y:S02]  /*16a30*/  UIADD3 UR13, -UR15, URZ, URZ ;  /* 0x0000003f0f0d7290 */ /* 0x000fe4000fffe13f */
[----:B------:R-:W-:Y:S01]  /*16a40*/  UMOV UR18, UR15 ;  /* 0x0000000f00127c82 */ /* 0x000fe20008000000 */
[----:B------:R-:W-:Y:S02]  /*16a50*/  @UP0 USHF.R.U32.HI UR18, URZ, UR11, UR9 ;  /* 0x0000000b3f120299 */ /* 0x000fe40008011609 */
[----:B------:R-:W-:Y:S01]  /*16a60*/  UISETP.NE.AND UP0, UPT, UR23, 0x1, UPT ;  /* 0x000000011700788c */ /* 0x000fe2000bf05270 */
[----:B------:R-:W-:Y:S01]  /*16a70*/  IMAD R13, R13, UR13, R20 ;  /* 0x0000000d0d0d7c24 */ /* 0x000fe2000f8e0214 */
[----:B------:R-:W-:Y:S01]  /*16a80*/  ULDC.64 UR8, c[0x0][0x3c8] ;  /* 0x0000f20000087ab9 */ /* 0x000fe20000000a00 */
[----:B------:R-:W-:Y:S01]  /*16a90*/  UIADD3 UR31, -UR18, URZ, URZ ;  /* 0x0000003f121f7290 */ /* 0x000fe2000fffe13f */
[----:B------:R-:W-:-:S02]  /*16aa0*/  ULDC.64 UR10, c[0x0][0x3c0] ;  /* 0x0000f000000a7ab9 */ /* 0x000fc40000000a00 */
[----:B------:R-:W-:Y:S01]  /*16ab0*/  R2UR UR27, R13 ;  /* 0x000000000d1b72ca */ /* 0x000fe200000e0000 */
[----:B------:R-:W-:Y:S01]  /*16ac0*/  UMOV UR30, UR18 ;  /* 0x00000012001e7c82 */ /* 0x000fe20008000000 */
[C---:B------:R-:W-:Y:S01]  /*16ad0*/  IADD3 R13, R9.reuse, 0x1, RZ ;  /* 0x00000001090d7810 */ /* 0x040fe20007ffe0ff */
[----:B------:R-:W-:Y:S01]  /*16ae0*/  @P2 IMAD.MOV R13, RZ, RZ, R9 ;  /* 0x000000ffff0d2224 */ /* 0x000fe200078e0209 */
[----:B------:R-:W-:Y:S01]  /*16af0*/  UMOV UR13, UR21 ;  /* 0x00000015000d7c82 */ /* 0x000fe20008000000 */
[----:B-1----:R-:W-:Y:S01]  /*16b00*/  IMAD R11, R8, R16, R15 ;  /* 0x00000010080b7224 */ /* 0x002fe200078e020f */
[----:B------:R-:W-:Y:S01]  /*16b10*/  @UP0 ULDC UR16, c[0x0][0x39c] ;  /* 0x0000e70000100ab9 */ /* 0x000fe20000000800 */
[----:B------:R-:W-:Y:S01]  /*16b20*/  IMAD R10, R9, UR9, R14 ;  /* 0x00000009090a7c24 */ /* 0x000fe2000f8e020e */
[----:B------:R-:W-:Y:S01]  /*16b30*/  UIMAD.WIDE.U32 UR16, UR18, UR16, URZ ;  /* 0x00000010121072a5 */ /* 0x000fe2000f8e003f */
[----:B--2---:R-:W-:Y:S01]  /*16b40*/  IMAD R9, R6, R17, R18 ;  /* 0x0000001106097224 */ /* 0x004fe200078e0212 */
[----:B0-----:R-:W-:Y:S01]  /*16b50*/  ISETP.NE.AND P3, PT, R13, R22, PT ;  /* 0x000000160d00720c */ /* 0x001fe20003f65270 */
[----:B------:R-:W-:Y:S01]  /*16b60*/  IMAD.U32 R10, R11, 0x20, R10 ;  /* 0x000000200b0a7824 */ /* 0x000fe200078e000a */
[----:B------:R-:W-:Y:S01]  /*16b70*/  @UP0 ULDC UR9, c[0x0][0x3a0] ;  /* 0x0000e80000090ab9 */ /* 0x000fe20000000800 */
[----:B------:R-:W-:Y:S01]  /*16b80*/  UIMAD UR27, UR27, UR10, UR38 ;  /* 0x0000000a1b1b72a4 */ /* 0x000fe2000f8e0226 */
[----:B------:R-:W-:Y:S01]  /*16b90*/  VIADD R14, R8, 0x1 ;  /* 0x00000001080e7836 */ /* 0x000fe20000000000 */
[----:B------:R-:W-:Y:S01]  /*16ba0*/  R2UR UR16, R2 ;  /* 0x00000000021072ca */ /* 0x000fe200000e0000 */
[----:B------:R-:W-:Y:S01]  /*16bb0*/  IMAD.U32 R9, R9, 0x400, R10 ;  /* 0x0000040009097824 */ /* 0x000fe200078e000a */
[----:B------:R-:W-:Y:S01]  /*16bc0*/  @UP0 USHF.R.U32.HI UR30, URZ, UR9, UR17 ;  /* 0x000000093f1e0299 */ /* 0x000fe20008011611 */
[----:B------:R-:W-:Y:S01]  /*16bd0*/  VIADD R11, R6, 0x1 ;  /* 0x00000001060b7836 */ /* 0x000fe20000000000 */
[----:B------:R-:W-:Y:S01]  /*16be0*/  UIMAD UR10, UR19, UR31, UR15 ;  /* 0x0000001f130a72a4 */ /* 0x000fe2000f8e020f */
[----:B------:R-:W-:Y:S01]  /*16bf0*/  SEL R10, R12, RZ, P2 ;  /* 0x000000ff0c0a7207 */ /* 0x000fe20001000000 */
[----:B------:R-:W-:Y:S01]  /*16c00*/  UIADD3 UR9, -UR30, URZ, URZ ;  /* 0x0000003f1e097290 */ /* 0x000fe2000fffe13f */
[----:B------:R-:W-:Y:S01]  /*16c10*/  R2UR UR15, R9 ;  /* 0x00000000090f72ca */ /* 0x000fe200000e0000 */
[----:B------:R-:W-:Y:S01]  /*16c20*/  UIMAD UR28, UR10, UR11, UR28 ;  /* 0x0000000b0a1c72a4 */ /* 0x000fe2000f8e021c */
[----:B------:R-:W-:Y:S01]  /*16c30*/  @P3 IADD3 R14, R8, RZ, RZ ;  /* 0x000000ff080e3210 */ /* 0x000fe20007ffe0ff */
[----:B------:R-:W-:Y:S01]  /*16c40*/  UIMAD UR9, UR23, UR9, UR18 ;  /* 0x00000009170972a4 */ /* 0x000fe2000f8e0212 */
[----:B------:R-:W-:Y:S01]  /*16c50*/  R2UR UR18, R19 ;  /* 0x00000000131272ca */ /* 0x000fe200000e0000 */
[----:B------:R-:W-:Y:S01]  /*16c60*/  UMOV UR17, UR25 ;  /* 0x0000001900117c82 */ /* 0x000fe20008000000 */
[C---:B------:R-:W-:Y:S01]  /*16c70*/  ISETP.NE.AND P4, PT, R14.reuse, R23, PT ;  /* 0x000000170e00720c */ /* 0x040fe20003f85270 */
[----:B------:R-:W-:Y:S01]  /*16c80*/  UIMAD UR29, UR9, UR8, UR29 ;  /* 0x00000008091d72a4 */ /* 0x000fe2000f8e021d */
[----:B------:R-:W-:Y:S01]  /*16c90*/  R2UR UR10, R21 ;  /* 0x00000000150a72ca */ /* 0x000fe200000e0000 */
[----:B------:R-:W-:Y:S01]  /*16ca0*/  ULOP3.LUT UR19, UR26, 0x20, UR16, 0xf8, !UPT ;  /* 0x000000201a137892 */ /* 0x000fe2000f8ef810 */
[----:B------:R-:W-:Y:S01]  /*16cb0*/  SEL R8, RZ, 0x1, P5 ;  /* 0x00000001ff087807 */ /* 0x000fe20002800000 */
[----:B------:R-:W-:Y:S01]  /*16cc0*/  UIADD3 UR16, UR7, 0x20000, URZ ;  /* 0x0002000007107890 */ /* 0x000fe2000fffe03f */
[----:B------:R-:W-:Y:S01]  /*16cd0*/  SEL R9, R13, RZ, P3 ;  /* 0x000000ff0d097207 */ /* 0x000fe20001800000 */
[----:B------:R-:W-:Y:S01]  /*16ce0*/  UIADD3 UR8, UR7, 0x22000, URZ ;  /* 0x0002200007087890 */ /* 0x000fe2000fffe03f */
[----:B------:R-:W-:Y:S01]  /*16cf0*/  LOP3.LUT R5, R5, R8, RZ, 0x3c, !PT ;  /* 0x0000000805057212 */ /* 0x000fe200078e3cff */
[----:B------:R-:W-:Y:S01]  /*16d00*/  UPRMT UR7, UR15, 0x5410, URZ ;  /* 0x000054100f077896 */ /* 0x000fe2000800003f */
[----:B------:R-:W-:Y:S01]  /*16d10*/  SEL R8, R14, RZ, P4 ;  /* 0x000000ff0e087207 */ /* 0x000fe20002000000 */
[----:B------:R-:W-:Y:S01]  /*16d20*/  UMOV UR9, UR25 ;  /* 0x0000001900097c82 */ /* 0x000fe20008000000 */
[----:B------:R-:W-:Y:S01]  /*16d30*/  UMOV UR11, UR19 ;  /* 0x00000013000b7c82 */ /* 0x000fe20008000000 */
[----:B------:R-:W-:-:S05]  /*16d40*/  @P4 IMAD.MOV R11, RZ, RZ, R6 ;  /* 0x000000ffff0b4224 */ /* 0x000fca00078e0206 */
[----:B------:R0:W-:Y:S01]  /*16d50*/  UTMALDG.5D.IM2COL [UR24], [UR32], UR7 ;  /* 0x00000018200073b4 */ /* 0x0001e20008060007 */
[----:B------:R-:W-:Y:S01]  /*16d60*/  MOV R6, R11 ;  /* 0x0000000b00067202 */ /* 0x000fe20000000f00 */
[----:B------:R0:W-:Y:S01]  /*16d70*/  UTMALDG.5D.MULTICAST [UR16], [UR34], UR39, desc[UR36] ;  /* 0x00002410220073b4 */ /* 0x0001e20008021827 */
[----:B------:R0:W-:Y:S02]  /*16d80*/  UTMALDG.5D.MULTICAST [UR8], [UR34], UR39, desc[UR36] ;  /* 0x00002408220073b4 */ /* 0x0001e40008021827 */
[----:B0-----:R-:W-:Y:S05]  /*16d90*/  @P6 BRA `(.L_x_532) ;  /* 0xfffffff800246947 */ /* 0x001fea000383ffff */
.L_x_528:
[----:B------:R-:W-:Y:S05]  /*16da0*/  WARPSYNC.ALL ;  /* 0x0000000000007948 */ /* 0x000fea0003800000 */
[----:B------:R-:W-:-:S13]  /*16db0*/  ELECT P0, URZ, PT ;  /* 0x00000000003f782f */ /* 0x000fda0003800000 */
[----:B------:R-:W-:Y:S05]  /*16dc0*/  @!P0 EXIT ;  /* 0x000000000000894d */ /* 0x000fea0003800000 */
[----:B------:R-:W-:-:S04]  /*16dd0*/  ULOP3.LUT UR6, UR6, 0x2, URZ, 0xfc, !UPT ;  /* 0x0000000206067892 */ /* 0x000fc8000f8efc3f */
[----:B------:R-:W-:-:S06]  /*16de0*/  UISETP.NE.AND UP0, UPT, UR6, 0x3, UPT ;  /* 0x000000030600788c */ /* 0x000fcc000bf05270 */
[----:B------:R-:W-:-:S13]  /*16df0*/  PLOP3.LUT P0, PT, PT, PT, UP0, 0x80, 0x0 ;  /* 0x000000000000781c */ /* 0x000fda0003f0f008 */
[----:B------:R-:W-:Y:S05]  /*16e00*/  @!P0 BRA `(.L_x_533) ;  /* 0x0000000000048947 */ /* 0x000fea0003800000 */
[----:B------:R-:W-:Y:S01]  /*16e10*/  BPT.TRAP 0x1 ;  /* 0x000000040000795c */ /* 0x000fe20000300000 */
.L_x_533:
[----:B------:R-:W0:Y:S01]  /*16e20*/  S2UR UR7, SR_CgaCtaId ;  /* 0x00000000000779c3 */ /* 0x000e220000008800 */
[----:B------:R-:W-:Y:S01]  /*16e30*/  ULOP3.LUT UP0, URZ, UR5, 0x4, URZ, 0xc0, !UPT ;  /* 0x00000004053f7892 */ /* 0x000fe2000f80c03f */
[----:B------:R-:W-:Y:S01]  /*16e40*/  UMOV UR6, 0x400 ;  /* 0x0000040000067882 */ /* 0x000fe20000000000 */
[----:B------:R-:W-:Y:S02]  /*16e50*/  USHF.L.U32 UR4, UR5, 0x3, URZ ;  /* 0x0000000305047899 */ /* 0x000fe4000800063f */
[----:B------:R-:W-:Y:S02]  /*16e60*/  USEL UR8, URZ, 0x1, UP0 ;  /* 0x000000013f087887 */ /* 0x000fe40008000000 */
[----:B------:R-:W-:-:S04]  /*16e70*/  ULOP3.LUT UR5, UR5, 0x3, URZ, 0xc0, !UPT ;  /* 0x0000000305057892 */ /* 0x000fc8000f8ec03f */
[----:B------:R-:W-:-:S05]  /*16e80*/  IMAD.U32 R0, RZ, RZ, UR8 ;  /* 0x00000008ff007e24 */ /* 0x000fca000f8e00ff */
[----:B------:R-:W-:Y:S01]  /*16e90*/  SHF.L.U32 R0, R0, 0x1f, RZ ;  /* 0x0000001f00007819 */ /* 0x000fe200000006ff */
[----:B0-----:R-:W-:Y:S02]  /*16ea0*/  ULEA UR7, UR7, UR6, 0x18 ;  /* 0x0000000607077291 */ /* 0x001fe4000f8ec03f */
[----:B------:R-:W-:Y:S02]  /*16eb0*/  ULOP3.LUT UR6, UR4, 0x18, URZ, 0xc0, !UPT ;  /* 0x0000001804067892 */ /* 0x000fe4000f8ec03f */
[----:B------:R-:W-:-:S04]  /*16ec0*/  UIADD3 UR4, UR7, 0x30020, URZ ;  /* 0x0003002007047890 */ /* 0x000fc8000fffe03f */
[----:B------:R-:W-:-:S12]  /*16ed0*/  UIADD3 UR6, UR4, UR6, URZ ;  /* 0x0000000604067290 */ /* 0x000fd8000fffe03f */
.L_x_534:
[----:B0-----:R-:W-:-:S04]  /*16ee0*/  IMAD.U32 R3, RZ, RZ, UR6 ;  /* 0x00000006ff037e24 */ /* 0x001fc8000f8e00ff */
[----:B------:R0:W1:Y:S03]  /*16ef0*/  SYNCS.PHASECHK.TRANS64.TRYWAIT P0, [R3+URZ], R0 ;  /* 0x00000000030075a7 */ /* 0x000066000800017f */
[----:B-1----:R-:W-:Y:S05]  /*16f00*/  @!P0 NANOSLEEP.SYNCS 0x989680 ;  /* 0x009896800000895d */ /* 0x002fea0003900000 */
[----:B------:R-:W1:Y:S02]  /*16f10*/  @!P0 SYNCS.PHASECHK.TRANS64 P0, [R3+URZ], R0 ;  /* 0x00000000030085a7 */ /* 0x000e64000800007f */
[----:B-1----:R-:W-:Y:S05]  /*16f20*/  @!P0 BRA `(.L_x_534) ;  /* 0xfffffffc00ec8947 */ /* 0x002fea000383ffff */
[----:B------:R-:W-:-:S04]  /*16f30*/  UIADD3 UR5, UR5, 0x1, URZ ;  /* 0x0000000105057890 */ /* 0x000fc8000fffe03f */
[----:B------:R-:W-:Y:S02]  /*16f40*/  UISETP.EQ.XOR UP0, UPT, UR5, 0x4, !UP0 ;  /* 0x000000040500788c */ /* 0x000fe4000c702a70 */
[----:B------:R-:W-:Y:S02]  /*16f50*/  UISETP.NE.AND UP1, UPT, UR5, 0x4, UPT ;  /* 0x000000040500788c */ /* 0x000fe4000bf25270 */
[----:B------:R-:W-:Y:S02]  /*16f60*/  USEL UR6, URZ, 0x1, !UP0 ;  /* 0x000000013f067887 */ /* 0x000fe4000c000000 */
[----:B------:R-:W-:-:S04]  /*16f70*/  USEL UR5, UR5, URZ, UP1 ;  /* 0x0000003f05057287 */ /* 0x000fc80008800000 */
[----:B0-----:R-:W-:Y:S01]  /*16f80*/  IMAD.U32 R0, RZ, RZ, UR6 ;  /* 0x00000006ff007e24 */ /* 0x001fe2000f8e00ff */
[----:B------:R-:W-:-:S04]  /*16f90*/  ULEA UR7, UR5, UR4, 0x3 ;  /* 0x0000000405077291 */ /* 0x000fc8000f8e183f */
[----:B------:R-:W-:-:S08]  /*16fa0*/  SHF.L.U32 R0, R0, 0x1f, RZ ;  /* 0x0000001f00007819 */ /* 0x000fd000000006ff */
.L_x_535:
[----:B0-----:R-:W-:-:S04]  /*16fb0*/  IMAD.U32 R3, RZ, RZ, UR7 ;  /* 0x00000007ff037e24 */ /* 0x001fc8000f8e00ff */
[----:B------:R0:W1:Y:S03]  /*16fc0*/  SYNCS.PHASECHK.TRANS64.TRYWAIT P0, [R3+URZ], R0 ;  /* 0x00000000030075a7 */ /* 0x000066000800017f */
[----:B-1----:R-:W-:Y:S05]  /*16fd0*/  @!P0 NANOSLEEP.SYNCS 0x989680 ;  /* 0x009896800000895d */ /* 0x002fea0003900000 */
[----:B------:R-:W1:Y:S02]  /*16fe0*/  @!P0 SYNCS.PHASECHK.TRANS64 P0, [R3+URZ], R0 ;  /* 0x00000000030085a7 */ /* 0x000e64000800007f */
[----:B-1----:R-:W-:Y:S05]  /*16ff0*/  @!P0 BRA `(.L_x_535) ;  /* 0xfffffffc00ec8947 */ /* 0x002fea000383ffff */
[----:B------:R-:W-:-:S04]  /*17000*/  UIADD3 UR5, UR5, 0x1, URZ ;  /* 0x0000000105057890 */ /* 0x000fc8000fffe03f */
[----:B------:R-:W-:Y:S02]  /*17010*/  UISETP.EQ.XOR UP0, UPT, UR5, 0x4, UP0 ;  /* 0x000000040500788c */ /* 0x000fe40008702a70 */
[----:B------:R-:W-:Y:S02]  /*17020*/  UISETP.NE.AND UP1, UPT, UR5, 0x4, UPT ;  /* 0x000000040500788c */ /* 0x000fe4000bf25270 */
[----:B------:R-:W-:Y:S02]  /*17030*/  USEL UR6, URZ, 0x1, !UP0 ;  /* 0x000000013f067887 */ /* 0x000fe4000c000000 */
[----:B------:R-:W-:-:S04]  /*17040*/  USEL UR5, UR5, URZ, UP1 ;  /* 0x0000003f05057287 */ /* 0x000fc80008800000 */
[----:B0-----:R-:W-:Y:S01]  /*17050*/  MOV R0, UR6 ;  /* 0x0000000600007c02 */ /* 0x001fe20008000f00 */
[----:B------:R-:W-:-:S03]  /*17060*/  ULEA UR7, UR5, UR4, 0x3 ;  /* 0x0000000405077291 */ /* 0x000fc6000f8e183f */
[----:B------:R-:W-:-:S09]  /*17070*/  SHF.L.U32 R0, R0, 0x1f, RZ ;  /* 0x0000001f00007819 */ /* 0x000fd200000006ff */
.L_x_536:
        /* <DEDUP_REMOVED lines=10> */
[----:B0-----:R-:W-:Y:S01]  /*17120*/  IMAD.U32 R0, RZ, RZ, UR6 ;  /* 0x00000006ff007e24 */ /* 0x001fe2000f8e00ff */
[----:B------:R-:W-:-:S04]  /*17130*/  ULEA UR5, UR5, UR4, 0x3 ;  /* 0x0000000405057291 */ /* 0x000fc8000f8e183f */
[----:B------:R-:W-:-:S08]  /*17140*/  SHF.L.U32 R0, R0, 0x1f, RZ ;  /* 0x0000001f00007819 */ /* 0x000fd000000006ff */
.L_x_537:
[----:B0-----:R-:W-:-:S04]  /*17150*/  IMAD.U32 R3, RZ, RZ, UR5 ;  /* 0x00000005ff037e24 */ /* 0x001fc8000f8e00ff */
[----:B------:R0:W1:Y:S03]  /*17160*/  SYNCS.PHASECHK.TRANS64.TRYWAIT P0, [R3+URZ], R0 ;  /* 0x00000000030075a7 */ /* 0x000066000800017f */
[----:B-1----:R-:W-:Y:S05]  /*17170*/  @!P0 NANOSLEEP.SYNCS 0x989680 ;  /* 0x009896800000895d */ /* 0x002fea0003900000 */
[----:B------:R-:W1:Y:S02]  /*17180*/  @!P0 SYNCS.PHASECHK.TRANS64 P0, [R3+URZ], R0 ;  /* 0x00000000030085a7 */ /* 0x000e64000800007f */
[----:B-1----:R-:W-:Y:S05]  /*17190*/  @P0 EXIT ;  /* 0x000000000000094d */ /* 0x002fea0003800000 */
[----:B------:R-:W-:Y:S05]  /*171a0*/  BRA `(.L_x_537) ;  /* 0xfffffffc00e87947 */ /* 0x000fea000383ffff */
.L_x_538:
[----:B------:R-:W-:-:S00]  /*171b0*/  BRA `(.L_x_538) ;  /* 0xfffffffc00fc7947 */ /* 0x000fc0000383ffff */
[----:B------:R-:W-:-:S00]  /*171c0*/  NOP ;  /* 0x0000000000007918 */ /* 0x000fc00000000000 */
        /* <DEDUP_REMOVED lines=11> */
.L_x_539:


//--------------------- .nv.shared._ZN7cutlass13device_kernelINS_4conv6kernel13ConvUniversalINS1_16ConvProblemShapeILNS1_8OperatorE1ELi3EEENS1_10collective14CollectiveConvINS1_46MainloopSm90TmaGmmaWarpSpecializedImplicitGemmILS5_1ELi4ELi3EN4cute5tupleIJNSA_1CILi2EEENSC_ILi1EEESE_EEENS1_36KernelImplicitTmaWarpSpecializedSm90ELi1EEENSB_IJNSC_ILi256EEENSC_ILi128EEENSB_IJNSC_ILi64EEEEEEEEENS_10bfloat16_tESN_NSA_8TiledMMAINSA_8MMA_AtomIJNSA_4SM904GMMA28MMA_64x128x16_F32BF16BF16_SSILNSR_5MajorE0ELST_1ELNSR_7ScaleInE1ELSU_1EEEEEENSA_6LayoutINSB_IJSE_SE_SE_EEENSB_IJNSC_ILi0EEESZ_SZ_EEEEENSB_IJNSA_10UnderscoreES12_S12_EEEEENS7_6detail26Sm90ImplicitGemmTileTraitsINSA_20SM90_TMA_LOAD_IM2COLENSA_14ComposedLayoutINSA_7SwizzleILi3ELi4ELi3EEENSA_18smem_ptr_flag_bitsILi16EEENSX_INSB_IJNSB_IJNSC_ILi8EEENSC_ILi32EEEEEENSB_IJSK_SE_EEENSB_IJSE_NSC_ILi4EEEEEEEEENSB_IJNSB_IJSK_NSC_ILi512EEEEEENSB_IJSE_SZ_EEENSB_IJSZ_NSC_ILi16384EEEEEEEEEEEEEvEENS16_INSA_23SM90_TMA_LOAD_MULTICASTENS18_IS1A_S1C_NSX_INSB_IJNSB_IJSK_SD_EEENSB_IJS1D_S1D_EEES1I_EEENSB_IJNSB_IJSE_NSC_ILi4096EEEEEES1L_NSB_IJSZ_NSC_ILi8192EEEEEEEEEEEEEvEEEENS_8epilogue10collective6detail29Sm90TmaWarpSpecializedAdapterINS27_15DefaultEpilogueISN_NSB_IJNSB_IJllllEEESE_SZ_EEES2C_NS26_6thread17LinearCombinationISN_Li1EffLNS2D_9ScaleType4KindE0ELNS_15FloatRoundStyleE2ESN_EENS_4gemm15EpilogueDefaultEEEEEvvEEEEvNT_6ParamsE --------------------------
	.section	.nv.shared._ZN7cutlass13device_kernelINS_4conv6kernel13ConvUniversalINS1_16ConvProblemShapeILNS1_8OperatorE1ELi3EEENS1_10collective14CollectiveConvINS1_46MainloopSm90TmaGmmaWarpSpecializedImplicitGemmILS5_1ELi4ELi3EN4cute5tupleIJNSA_1CILi2EEENSC_ILi1EEESE_EEENS1_36KernelImplicitTmaWarpSpecializedSm90ELi1EEENSB_IJNSC_ILi256EEENSC_ILi128EEENSB_IJNSC_ILi64EEEEEEEEENS_10bfloat16_tESN_NSA_8TiledMMAINSA_8MMA_AtomIJNSA_4SM904GMMA28MMA_64x128x16_F32BF16BF16_SSILNSR_5MajorE0ELST_1ELNSR_7ScaleInE1ELSU_1EEEEEENSA_6LayoutINSB_IJSE_SE_SE_EEENSB_IJNSC_ILi0EEESZ_SZ_EEEEENSB_IJNSA_10UnderscoreES12_S12_EEEEENS7_6detail26Sm90ImplicitGemmTileTraitsINSA_20SM90_TMA_LOAD_IM2COLENSA_14ComposedLayoutINSA_7SwizzleILi3ELi4ELi3EEENSA_18smem_ptr_flag_bitsILi16EEENSX_INSB_IJNSB_IJNSC_ILi8EEENSC_ILi32EEEEEENSB_IJSK_SE_EEENSB_IJSE_NSC_ILi4EEEEEEEEENSB_IJNSB_IJSK_NSC_ILi512EEEEEENSB_IJSE_SZ_EEENSB_IJSZ_NSC_ILi16384EEEEEEEEEEEEEvEENS16_INSA_23SM90_TMA_LOAD_MULTICASTENS18_IS1A_S1C_NSX_INSB_IJNSB_IJSK_SD_EEENSB_IJS1D_S1D_EEES1I_EEENSB_IJNSB_IJSE_NSC_ILi4096EEEEEES1L_NSB_IJSZ_NSC_ILi8192EEEEEEEEEEEEEvEEEENS_8epilogue10collective6detail29Sm90TmaWarpSpecializedAdapterINS27_15DefaultEpilogueISN_NSB_IJNSB_IJllllEEESE_SZ_EEES2C_NS26_6thread17LinearCombinationISN_Li1EffLNS2D_9ScaleType4KindE0ELNS_15FloatRoundStyleE2ESN_EENS_4gemm15EpilogueDefaultEEEEEvvEEEEvNT_6ParamsE,"aw",@nobits
	.sectionflags	@""
	.align	16
	.zero		1024


//--------------------- .nv.shared.reserved.0     --------------------------
	.section	.nv.shared.reserved.0,"aw",@nobits
	.weak		__nv_reservedSMEM_offset_0_alias
	.size		__nv_reservedSMEM_offset_0_alias, 0, 0
	.other		__nv_reservedSMEM_offset_0_alias,@"STO_CUDA_RESERVED_SHARED STV_DEFAULT"
__nv_reservedSMEM_offset_0_alias:
	.zero		0


//--------------------- .nv.global                --------------------------
	.section	.nv.global,"aw",@nobits
.nv.global:
	.type		_ZN39_INTERNAL_ae50a919_4_k_cu_50818efa_29724cute1_E,@object
	.size		_ZN39_INTERNAL_ae50a919_4_k_cu_50818efa_29724cute1_E,(_ZN39_INTERNAL_ae50a919_4_k_cu_50818efa_29724cuda3std3__45__cpo6cbeginE - _ZN39_INTERNAL_ae50a919_4_k_cu_50818efa_29724cute1_E)
_ZN39_INTERNAL_ae50a919_4_k_cu_50818efa_29724cute1_E:
	.zero		1
	.type		_ZN39_INTERNAL_ae50a919_4_k_cu_50818efa_29724cuda3std3__45__cpo6cbeginE,@object
	.size		_ZN39_INTERNAL_ae50a919_4_k_cu_50818efa_29724cuda3std3__45__cpo6cbeginE,(_ZN39_INTERNAL_ae50a919_4_k_cu_50818efa_29724cuda3std3__48in_placeE - _ZN39_INTERNAL_ae50a919_4_k_cu_50818efa_29724cuda3std3__45__cpo6cbeginE)
_ZN39_INTERNAL_ae50a919_4_k_cu_50818efa_29724cuda3std3__45__cpo6cbeginE:
	.zero		1
	.type		_ZN39_INTERNAL_ae50a919_4_k_cu_50818efa_29724cuda3std3__48in_placeE,@object
	.size		_ZN39_INTERNAL_ae50a919_4_k_cu_50818efa_29724cuda3std3__48in_placeE,(_ZN39_INTERNAL_ae50a919_4_k_cu_50818efa_29724cuda3std6ranges3__45__cpo9iter_moveE - _ZN39_INTERNAL_ae50a919_4_k_cu_50818efa_29724cuda3std3__48in_placeE)
_ZN39_INTERNAL_ae50a919_4_k_cu_50818efa_29724cuda3std3__48in_placeE:
	.zero		1
	.type		_ZN39_INTERNAL_ae50a919_4_k_cu_50818efa_29724cuda3std6ranges3__45__cpo9iter_moveE,@object
	.size		_ZN39_INTERNAL_ae50a919_4_k_cu_50818efa_29724cuda3std6ranges3__45__cpo9iter_moveE,(_ZN39_INTERNAL_ae50a919_4_k_cu_50818efa_29724cuda3std3__45__cpo5beginE - _ZN39_INTERNAL_ae50a919_4_k_cu_50818efa_29724cuda3std6ranges3__45__cpo9iter_moveE)
_ZN39_INTERNAL_ae50a919_4_k_cu_50818efa_29724cuda3std6ranges3__45__cpo9iter_moveE:
	.zero		1
	.type		_ZN39_INTERNAL_ae50a919_4_k_cu_50818efa_29724cuda3std3__45__cpo5beginE,@object
	.size		_ZN39_INTERNAL_ae50a919_4_k_cu_50818efa_29724cuda3std3__45__cpo5beginE,(_ZN39_INTERNAL_ae50a919_4_k_cu_50818efa_29724cuda3std3__441_GLOBAL__N__ae50a919_4_k_cu_50818efa_29726ignoreE - _ZN39_INTERNAL_ae50a919_4_k_cu_50818efa_29724cuda3std3__45__cpo5beginE)
_ZN39_INTERNAL_ae50a919_4_k_cu_50818efa_29724cuda3std3__45__cpo5beginE:
	.zero		1
	.type		_ZN39_INTERNAL_ae50a919_4_k_cu_50818efa_29724cuda3std3__441_GLOBAL__N__ae50a919_4_k_cu_50818efa_29726ignoreE,@object
	.size		_ZN39_INTERNAL_ae50a919_4_k_cu_50818efa_29724cuda3std3__441_GLOBAL__N__ae50a919_4_k_cu_50818efa_29726ignoreE,(_ZN39_INTERNAL_ae50a919_4_k_cu_50818efa_29724cute7productE - _ZN39_INTERNAL_ae50a919_4_k_cu_50818efa_29724cuda3std3__441_GLOBAL__N__ae50a919_4_k_cu_50818efa_29726ignoreE)
_ZN39_INTERNAL_ae50a919_4_k_cu_50818efa_29724cuda3std3__441_GLOBAL__N__ae50a919_4_k_cu_50818efa_29726ignoreE:
	.zero		1
	.type		_ZN39_INTERNAL_ae50a919_4_k_cu_50818efa_29724cute7productE,@object
	.size		_ZN39_INTERNAL_ae50a919_4_k_cu_50818efa_29724cute7productE,(_ZN39_INTERNAL_ae50a919_4_k_cu_50818efa_29724cuda3std3__45__cpo3endE - _ZN39_INTERNAL_ae50a919_4_k_cu_50818efa_29724cute7productE)
_ZN39_INTERNAL_ae50a919_4_k_cu_50818efa_29724cute7productE:
	.zero		1
	.type		_ZN39_INTERNAL_ae50a919_4_k_cu_50818efa_29724cuda3std3__45__cpo3endE,@object
	.size		_ZN39_INTERNAL_ae50a919_4_k_cu_50818efa_29724cuda3std3__45__cpo3endE,(_ZN39_INTERNAL_ae50a919_4_k_cu_50818efa_29724cuda3std3__419piecewise_constructE - _ZN39_INTERNAL_ae50a919_4_k_cu_50818efa_29724cuda3std3__45__cpo3endE)
_ZN39_INTERNAL_ae50a919_4_k_cu_50818efa_29724cuda3std3__45__cpo3endE:
	.zero		1
	.type		_ZN39_INTERNAL_ae50a919_4_k_cu_50818efa_29724cuda3std3__419piecewise_constructE,@object
	.size		_ZN39_INTERNAL_ae50a919_4_k_cu_50818efa_29724cuda3std3__419piecewise_constructE,(_ZN39_INTERNAL_ae50a919_4_k_cu_50818efa_29724cuda3std3__45__cpo4cendE - _ZN39_INTERNAL_ae50a919_4_k_cu_50818efa_29724cuda3std3__419piecewise_constructE)
_ZN39_INTERNAL_ae50a919_4_k_cu_50818efa_29724cuda3std3__419piecewise_constructE:
	.zero		1
	.type		_ZN39_INTERNAL_ae50a919_4_k_cu_50818efa_29724cuda3std3__45__cpo4cendE,@object
	.size		_ZN39_INTERNAL_ae50a919_4_k_cu_50818efa_29724cuda3std3__45__cpo4cendE,(_ZN39_INTERNAL_ae50a919_4_k_cu_50818efa_29724cuda3std6ranges3__45__cpo4swapE - _ZN39_INTERNAL_ae50a919_4_k_cu_50818efa_29724cuda3std3__45__cpo4cendE)
_ZN39_INTERNAL_ae50a919_4_k_cu_50818efa_29724cuda3std3__45__cpo4cendE:
	.zero		1
	.type		_ZN39_INTERNAL_ae50a919_4_k_cu_50818efa_29724cuda3std6ranges3__45__cpo4swapE,@object
	.size		_ZN39_INTERNAL_ae50a919_4_k_cu_50818efa_29724cuda3std6ranges3__45__cpo4swapE,(.L_7 - _ZN39_INTERNAL_ae50a919_4_k_cu_50818efa_29724cuda3std6ranges3__45__cpo4swapE)
_ZN39_INTERNAL_ae50a919_4_k_cu_50818efa_29724cuda3std6ranges3__45__cpo4swapE:
	.zero		1
.L_7:


//--------------------- .nv.constant0._ZN7cutlass13device_kernelINS_4conv6kernel13ConvUniversalINS1_16ConvProblemShapeILNS1_8OperatorE1ELi3EEENS1_10collective14CollectiveConvINS1_46MainloopSm90TmaGmmaWarpSpecializedImplicitGemmILS5_1ELi4ELi3EN4cute5tupleIJNSA_1CILi2EEENSC_ILi1EEESE_EEENS1_36KernelImplicitTmaWarpSpecializedSm90ELi1EEENSB_IJNSC_ILi256EEENSC_ILi128EEENSB_IJNSC_ILi64EEEEEEEEENS_10bfloat16_tESN_NSA_8TiledMMAINSA_8MMA_AtomIJNSA_4SM904GMMA28MMA_64x128x16_F32BF16BF16_SSILNSR_5MajorE0ELST_1ELNSR_7ScaleInE1ELSU_1EEEEEENSA_6LayoutINSB_IJSE_SE_SE_EEENSB_IJNSC_ILi0EEESZ_SZ_EEEEENSB_IJNSA_10UnderscoreES12_S12_EEEEENS7_6detail26Sm90ImplicitGemmTileTraitsINSA_20SM90_TMA_LOAD_IM2COLENSA_14ComposedLayoutINSA_7SwizzleILi3ELi4ELi3EEENSA_18smem_ptr_flag_bitsILi16EEENSX_INSB_IJNSB_IJNSC_ILi8EEENSC_ILi32EEEEEENSB_IJSK_SE_EEENSB_IJSE_NSC_ILi4EEEEEEEEENSB_IJNSB_IJSK_NSC_ILi512EEEEEENSB_IJSE_SZ_EEENSB_IJSZ_NSC_ILi16384EEEEEEEEEEEEEvEENS16_INSA_23SM90_TMA_LOAD_MULTICASTENS18_IS1A_S1C_NSX_INSB_IJNSB_IJSK_SD_EEENSB_IJS1D_S1D_EEES1I_EEENSB_IJNSB_IJSE_NSC_ILi4096EEEEEES1L_NSB_IJSZ_NSC_ILi8192EEEEEEEEEEEEEvEEEENS_8epilogue10collective6detail29Sm90TmaWarpSpecializedAdapterINS27_15DefaultEpilogueISN_NSB_IJNSB_IJllllEEESE_SZ_EEES2C_NS26_6thread17LinearCombinationISN_Li1EffLNS2D_9ScaleType4KindE0ELNS_15FloatRoundStyleE2ESN_EENS_4gemm15EpilogueDefaultEEEEEvvEEEEvNT_6ParamsE --------------------------
	.section	.nv.constant0._ZN7cutlass13device_kernelINS_4conv6kernel13ConvUniversalINS1_16ConvProblemShapeILNS1_8OperatorE1ELi3EEENS1_10collective14CollectiveConvINS1_46MainloopSm90TmaGmmaWarpSpecializedImplicitGemmILS5_1ELi4ELi3EN4cute5tupleIJNSA_1CILi2EEENSC_ILi1EEESE_EEENS1_36KernelImplicitTmaWarpSpecializedSm90ELi1EEENSB_IJNSC_ILi256EEENSC_ILi128EEENSB_IJNSC_ILi64EEEEEEEEENS_10bfloat16_tESN_NSA_8TiledMMAINSA_8MMA_AtomIJNSA_4SM904GMMA28MMA_64x128x16_F32BF16BF16_SSILNSR_5MajorE0ELST_1ELNSR_7ScaleInE1ELSU_1EEEEEENSA_6LayoutINSB_IJSE_SE_SE_EEENSB_IJNSC_ILi0EEESZ_SZ_EEEEENSB_IJNSA_10UnderscoreES12_S12_EEEEENS7_6detail26Sm90ImplicitGemmTileTraitsINSA_20SM90_TMA_LOAD_IM2COLENSA_14ComposedLayoutINSA_7SwizzleILi3ELi4ELi3EEENSA_18smem_ptr_flag_bitsILi16EEENSX_INSB_IJNSB_IJNSC_ILi8EEENSC_ILi32EEEEEENSB_IJSK_SE_EEENSB_IJSE_NSC_ILi4EEEEEEEEENSB_IJNSB_IJSK_NSC_ILi512EEEEEENSB_IJSE_SZ_EEENSB_IJSZ_NSC_ILi16384EEEEEEEEEEEEEvEENS16_INSA_23SM90_TMA_LOAD_MULTICASTENS18_IS1A_S1C_NSX_INSB_IJNSB_IJSK_SD_EEENSB_IJS1D_S1D_EEES1I_EEENSB_IJNSB_IJSE_NSC_ILi4096EEEEEES1L_NSB_IJSZ_NSC_ILi8192EEEEEEEEEEEEEvEEEENS_8epilogue10collective6detail29Sm90TmaWarpSpecializedAdapterINS27_15DefaultEpilogueISN_NSB_IJNSB_IJllllEEESE_SZ_EEES2C_NS26_6thread17LinearCombinationISN_Li1EffLNS2D_9ScaleType4KindE0ELNS_15FloatRoundStyleE2ESN_EENS_4gemm15EpilogueDefaultEEEEEvvEEEEvNT_6ParamsE,"a",@progbits
	.sectionflags	@""
	.align	4
.nv.constant0._ZN7cutlass13device_kernelINS_4conv6kernel13ConvUniversalINS1_16ConvProblemShapeILNS1_8OperatorE1ELi3EEENS1_10collective14CollectiveConvINS1_46MainloopSm90TmaGmmaWarpSpecializedImplicitGemmILS5_1ELi4ELi3EN4cute5tupleIJNSA_1CILi2EEENSC_ILi1EEESE_EEENS1_36KernelImplicitTmaWarpSpecializedSm90ELi1EEENSB_IJNSC_ILi256EEENSC_ILi128EEENSB_IJNSC_ILi64EEEEEEEEENS_10bfloat16_tESN_NSA_8TiledMMAINSA_8MMA_AtomIJNSA_4SM904GMMA28MMA_64x128x16_F32BF16BF16_SSILNSR_5MajorE0ELST_1ELNSR_7ScaleInE1ELSU_1EEEEEENSA_6LayoutINSB_IJSE_SE_SE_EEENSB_IJNSC_ILi0EEESZ_SZ_EEEEENSB_IJNSA_10UnderscoreES12_S12_EEEEENS7_6detail26Sm90ImplicitGemmTileTraitsINSA_20SM90_TMA_LOAD_IM2COLENSA_14ComposedLayoutINSA_7SwizzleILi3ELi4ELi3EEENSA_18smem_ptr_flag_bitsILi16EEENSX_INSB_IJNSB_IJNSC_ILi8EEENSC_ILi32EEEEEENSB_IJSK_SE_EEENSB_IJSE_NSC_ILi4EEEEEEEEENSB_IJNSB_IJSK_NSC_ILi512EEEEEENSB_IJSE_SZ_EEENSB_IJSZ_NSC_ILi16384EEEEEEEEEEEEEvEENS16_INSA_23SM90_TMA_LOAD_MULTICASTENS18_IS1A_S1C_NSX_INSB_IJNSB_IJSK_SD_EEENSB_IJS1D_S1D_EEES1I_EEENSB_IJNSB_IJSE_NSC_ILi4096EEEEEES1L_NSB_IJSZ_NSC_ILi8192EEEEEEEEEEEEEvEEEENS_8epilogue10collective6detail29Sm90TmaWarpSpecializedAdapterINS27_15DefaultEpilogueISN_NSB_IJNSB_IJllllEEESE_SZ_EEES2C_NS26_6thread17LinearCombinationISN_Li1EffLNS2D_9ScaleType4KindE0ELNS_15FloatRoundStyleE2ESN_EENS_4gemm15EpilogueDefaultEEEEEvvEEEEvNT_6ParamsE:
	.zero		1664


//--------------------- SYMBOLS --------------------------

	.type		.nv.reservedSmem.offset0,@object
	.size		.nv.reservedSmem.offset0,0x4
